//
// Generated by NVIDIA NVVM Compiler
//
// Compiler Build ID: CL-36424714
// Cuda compilation tools, release 13.0, V13.0.88
// Based on NVVM 20.0.0
//

.version 9.0
.target sm_100
.address_size 64

	// .globl	_Z13blurImgKernelP6uchar3iiPfiS0_

.visible .entry _Z13blurImgKernelP6uchar3iiPfiS0_(
	.param .u64 .ptr .align 1 _Z13blurImgKernelP6uchar3iiPfiS0__param_0,
	.param .u32 _Z13blurImgKernelP6uchar3iiPfiS0__param_1,
	.param .u32 _Z13blurImgKernelP6uchar3iiPfiS0__param_2,
	.param .u64 .ptr .align 1 _Z13blurImgKernelP6uchar3iiPfiS0__param_3,
	.param .u32 _Z13blurImgKernelP6uchar3iiPfiS0__param_4,
	.param .u64 .ptr .align 1 _Z13blurImgKernelP6uchar3iiPfiS0__param_5
)
{
	.local .align 4 .b8 	__local_depot0[648];
	.reg .b64 	%SP;
	.reg .b64 	%SPL;
	.reg .pred 	%p<29>;
	.reg .b16 	%rs<16>;
	.reg .b32 	%r<83>;
	.reg .b32 	%f<64>;
	.reg .b64 	%rd<44>;

	mov.u64 	%SPL, __local_depot0;
	ld.param.u64 	%rd17, [_Z13blurImgKernelP6uchar3iiPfiS0__param_0];
	ld.param.u32 	%r9, [_Z13blurImgKernelP6uchar3iiPfiS0__param_1];
	ld.param.u32 	%r12, [_Z13blurImgKernelP6uchar3iiPfiS0__param_2];
	ld.param.u64 	%rd18, [_Z13blurImgKernelP6uchar3iiPfiS0__param_3];
	ld.param.u32 	%r11, [_Z13blurImgKernelP6uchar3iiPfiS0__param_4];
	cvta.to.global.u64 	%rd1, %rd18;
	cvta.to.global.u64 	%rd2, %rd17;
	add.u64 	%rd3, %SPL, 0;
	add.u64 	%rd4, %SPL, 324;
	mov.u32 	%r13, %ctaid.y;
	mov.u32 	%r14, %ntid.y;
	mov.u32 	%r15, %tid.y;
	mad.lo.s32 	%r16, %r13, %r14, %r15;
	mov.u32 	%r17, %ctaid.x;
	mov.u32 	%r18, %ntid.x;
	mov.u32 	%r19, %tid.x;
	mad.lo.s32 	%r2, %r17, %r18, %r19;
	mov.b32 	%r20, -4;
	st.local.u32 	[%rd3], %r20;
	mov.b32 	%r21, -3;
	st.local.u32 	[%rd3+4], %r21;
	add.s64 	%rd41, %rd3, 8;
	mov.b32 	%r22, -2;
	st.local.u32 	[%rd3+8], %r22;
	mov.b32 	%r23, -1;
	st.local.u32 	[%rd3+12], %r23;
	mov.b32 	%r24, 0;
	st.local.u32 	[%rd3+16], %r24;
	mov.b32 	%r25, 1;
	st.local.u32 	[%rd3+20], %r25;
	mov.b32 	%r26, 2;
	st.local.u32 	[%rd3+24], %r26;
	mov.b32 	%r27, 3;
	st.local.u32 	[%rd3+28], %r27;
	mov.b32 	%r28, 4;
	st.local.u32 	[%rd3+32], %r28;
	st.local.u32 	[%rd3+36], %r20;
	st.local.u32 	[%rd3+40], %r21;
	st.local.u32 	[%rd3+44], %r22;
	st.local.u32 	[%rd3+48], %r23;
	st.local.u32 	[%rd3+52], %r24;
	st.local.u32 	[%rd3+56], %r25;
	st.local.u32 	[%rd3+60], %r26;
	st.local.u32 	[%rd3+64], %r27;
	st.local.u32 	[%rd3+68], %r28;
	st.local.u32 	[%rd3+72], %r20;
	st.local.u32 	[%rd3+76], %r21;
	st.local.u32 	[%rd3+80], %r22;
	st.local.u32 	[%rd3+84], %r23;
	st.local.u32 	[%rd3+88], %r24;
	st.local.u32 	[%rd3+92], %r25;
	st.local.u32 	[%rd3+96], %r26;
	st.local.u32 	[%rd3+100], %r27;
	st.local.u32 	[%rd3+104], %r28;
	st.local.u32 	[%rd3+108], %r20;
	st.local.u32 	[%rd3+112], %r21;
	st.local.u32 	[%rd3+116], %r22;
	st.local.u32 	[%rd3+120], %r23;
	st.local.u32 	[%rd3+124], %r24;
	st.local.u32 	[%rd3+128], %r25;
	st.local.u32 	[%rd3+132], %r26;
	st.local.u32 	[%rd3+136], %r27;
	st.local.u32 	[%rd3+140], %r28;
	st.local.u32 	[%rd3+144], %r20;
	st.local.u32 	[%rd3+148], %r21;
	st.local.u32 	[%rd3+152], %r22;
	st.local.u32 	[%rd3+156], %r23;
	st.local.u32 	[%rd3+160], %r24;
	st.local.u32 	[%rd3+164], %r25;
	st.local.u32 	[%rd3+168], %r26;
	st.local.u32 	[%rd3+172], %r27;
	st.local.u32 	[%rd3+176], %r28;
	st.local.u32 	[%rd3+180], %r20;
	st.local.u32 	[%rd3+184], %r21;
	st.local.u32 	[%rd3+188], %r22;
	st.local.u32 	[%rd3+192], %r23;
	st.local.u32 	[%rd3+196], %r24;
	st.local.u32 	[%rd3+200], %r25;
	st.local.u32 	[%rd3+204], %r26;
	st.local.u32 	[%rd3+208], %r27;
	st.local.u32 	[%rd3+212], %r28;
	st.local.u32 	[%rd3+216], %r20;
	st.local.u32 	[%rd3+220], %r21;
	st.local.u32 	[%rd3+224], %r22;
	st.local.u32 	[%rd3+228], %r23;
	st.local.u32 	[%rd3+232], %r24;
	st.local.u32 	[%rd3+236], %r25;
	st.local.u32 	[%rd3+240], %r26;
	st.local.u32 	[%rd3+244], %r27;
	st.local.u32 	[%rd3+248], %r28;
	st.local.u32 	[%rd3+252], %r20;
	st.local.u32 	[%rd3+256], %r21;
	st.local.u32 	[%rd3+260], %r22;
	st.local.u32 	[%rd3+264], %r23;
	st.local.u32 	[%rd3+268], %r24;
	st.local.u32 	[%rd3+272], %r25;
	st.local.u32 	[%rd3+276], %r26;
	st.local.u32 	[%rd3+280], %r27;
	st.local.u32 	[%rd3+284], %r28;
	st.local.u32 	[%rd3+288], %r20;
	st.local.u32 	[%rd3+292], %r21;
	st.local.u32 	[%rd3+296], %r22;
	st.local.u32 	[%rd3+300], %r23;
	st.local.u32 	[%rd3+304], %r24;
	st.local.u32 	[%rd3+308], %r25;
	st.local.u32 	[%rd3+312], %r26;
	st.local.u32 	[%rd3+316], %r27;
	st.local.u32 	[%rd3+320], %r28;
	st.local.u32 	[%rd4], %r20;
	st.local.u32 	[%rd4+4], %r20;
	add.s64 	%rd42, %rd4, 8;
	st.local.u32 	[%rd4+8], %r20;
	st.local.u32 	[%rd4+12], %r20;
	st.local.u32 	[%rd4+16], %r20;
	st.local.u32 	[%rd4+20], %r20;
	st.local.u32 	[%rd4+24], %r20;
	st.local.u32 	[%rd4+28], %r20;
	st.local.u32 	[%rd4+32], %r20;
	st.local.u32 	[%rd4+36], %r21;
	st.local.u32 	[%rd4+40], %r21;
	st.local.u32 	[%rd4+44], %r21;
	st.local.u32 	[%rd4+48], %r21;
	st.local.u32 	[%rd4+52], %r21;
	st.local.u32 	[%rd4+56], %r21;
	st.local.u32 	[%rd4+60], %r21;
	st.local.u32 	[%rd4+64], %r21;
	st.local.u32 	[%rd4+68], %r21;
	st.local.u32 	[%rd4+72], %r22;
	st.local.u32 	[%rd4+76], %r22;
	st.local.u32 	[%rd4+80], %r22;
	st.local.u32 	[%rd4+84], %r22;
	st.local.u32 	[%rd4+88], %r22;
	st.local.u32 	[%rd4+92], %r22;
	st.local.u32 	[%rd4+96], %r22;
	st.local.u32 	[%rd4+100], %r22;
	st.local.u32 	[%rd4+104], %r22;
	st.local.u32 	[%rd4+108], %r23;
	st.local.u32 	[%rd4+112], %r23;
	st.local.u32 	[%rd4+116], %r23;
	st.local.u32 	[%rd4+120], %r23;
	st.local.u32 	[%rd4+124], %r23;
	st.local.u32 	[%rd4+128], %r23;
	st.local.u32 	[%rd4+132], %r23;
	st.local.u32 	[%rd4+136], %r23;
	st.local.u32 	[%rd4+140], %r23;
	st.local.u32 	[%rd4+144], %r24;
	st.local.u32 	[%rd4+148], %r24;
	st.local.u32 	[%rd4+152], %r24;
	st.local.u32 	[%rd4+156], %r24;
	st.local.u32 	[%rd4+160], %r24;
	st.local.u32 	[%rd4+164], %r24;
	st.local.u32 	[%rd4+168], %r24;
	st.local.u32 	[%rd4+172], %r24;
	st.local.u32 	[%rd4+176], %r24;
	st.local.u32 	[%rd4+180], %r25;
	st.local.u32 	[%rd4+184], %r25;
	st.local.u32 	[%rd4+188], %r25;
	st.local.u32 	[%rd4+192], %r25;
	st.local.u32 	[%rd4+196], %r25;
	st.local.u32 	[%rd4+200], %r25;
	st.local.u32 	[%rd4+204], %r25;
	st.local.u32 	[%rd4+208], %r25;
	st.local.u32 	[%rd4+212], %r25;
	st.local.u32 	[%rd4+216], %r26;
	st.local.u32 	[%rd4+220], %r26;
	st.local.u32 	[%rd4+224], %r26;
	st.local.u32 	[%rd4+228], %r26;
	st.local.u32 	[%rd4+232], %r26;
	st.local.u32 	[%rd4+236], %r26;
	st.local.u32 	[%rd4+240], %r26;
	st.local.u32 	[%rd4+244], %r26;
	st.local.u32 	[%rd4+248], %r26;
	st.local.u32 	[%rd4+252], %r27;
	st.local.u32 	[%rd4+256], %r27;
	st.local.u32 	[%rd4+260], %r27;
	st.local.u32 	[%rd4+264], %r27;
	st.local.u32 	[%rd4+268], %r27;
	st.local.u32 	[%rd4+272], %r27;
	st.local.u32 	[%rd4+276], %r27;
	st.local.u32 	[%rd4+280], %r27;
	st.local.u32 	[%rd4+284], %r27;
	st.local.u32 	[%rd4+288], %r28;
	st.local.u32 	[%rd4+292], %r28;
	st.local.u32 	[%rd4+296], %r28;
	st.local.u32 	[%rd4+300], %r28;
	st.local.u32 	[%rd4+304], %r28;
	st.local.u32 	[%rd4+308], %r28;
	st.local.u32 	[%rd4+312], %r28;
	st.local.u32 	[%rd4+316], %r28;
	st.local.u32 	[%rd4+320], %r28;
	setp.ge.s32 	%p1, %r2, %r9;
	setp.ge.s32 	%p2, %r16, %r12;
	or.pred  	%p3, %p1, %p2;
	@%p3 bra 	$L__BB0_9;
	setp.eq.s32 	%p4, %r11, 0;
	mov.f32 	%f61, 0f00000000;
	mov.f32 	%f62, %f61;
	mov.f32 	%f63, %f61;
	@%p4 bra 	$L__BB0_8;
	mul.lo.s32 	%r29, %r11, %r11;
	add.s32 	%r3, %r12, -1;
	add.s32 	%r4, %r9, -1;
	max.u32 	%r5, %r29, 1;
	setp.lt.u32 	%p5, %r29, 4;
	mov.f32 	%f63, 0f00000000;
	mov.b64 	%rd43, 0;
	mov.f32 	%f62, %f63;
	mov.f32 	%f61, %f63;
	@%p5 bra 	$L__BB0_6;
	and.b32  	%r30, %r5, -4;
	neg.s32 	%r82, %r30;
	add.s64 	%rd40, %rd1, 8;
	mov.f32 	%f63, 0f00000000;
$L__BB0_4:
	.pragma "nounroll";
	ld.local.u32 	%r31, [%rd42+-8];
	add.s32 	%r32, %r31, %r16;
	setp.lt.s32 	%p6, %r32, 0;
	setp.lt.s32 	%p7, %r32, %r12;
	selp.b32 	%r33, %r32, %r3, %p7;
	selp.b32 	%r34, 0, %r33, %p6;
	ld.local.u32 	%r35, [%rd41+-8];
	add.s32 	%r36, %r35, %r2;
	setp.lt.s32 	%p8, %r36, 0;
	setp.lt.s32 	%p9, %r36, %r9;
	selp.b32 	%r37, %r36, %r4, %p9;
	selp.b32 	%r38, 0, %r37, %p8;
	mad.lo.s32 	%r39, %r34, %r9, %r38;
	mul.wide.s32 	%rd22, %r39, 3;
	add.s64 	%rd23, %rd2, %rd22;
	ld.global.u8 	%rs1, [%rd23];
	cvt.rn.f32.u16 	%f23, %rs1;
	ld.global.f32 	%f24, [%rd40+-8];
	fma.rn.f32 	%f25, %f24, %f23, %f61;
	ld.global.u8 	%rs2, [%rd23+1];
	cvt.rn.f32.u16 	%f26, %rs2;
	fma.rn.f32 	%f27, %f24, %f26, %f62;
	ld.global.u8 	%rs3, [%rd23+2];
	cvt.rn.f32.u16 	%f28, %rs3;
	fma.rn.f32 	%f29, %f24, %f28, %f63;
	ld.local.u32 	%r40, [%rd42+-4];
	add.s32 	%r41, %r40, %r16;
	setp.lt.s32 	%p10, %r41, 0;
	setp.lt.s32 	%p11, %r41, %r12;
	selp.b32 	%r42, %r41, %r3, %p11;
	selp.b32 	%r43, 0, %r42, %p10;
	ld.local.u32 	%r44, [%rd41+-4];
	add.s32 	%r45, %r44, %r2;
	setp.lt.s32 	%p12, %r45, 0;
	setp.lt.s32 	%p13, %r45, %r9;
	selp.b32 	%r46, %r45, %r4, %p13;
	selp.b32 	%r47, 0, %r46, %p12;
	mad.lo.s32 	%r48, %r43, %r9, %r47;
	mul.wide.s32 	%rd24, %r48, 3;
	add.s64 	%rd25, %rd2, %rd24;
	ld.global.u8 	%rs4, [%rd25];
	cvt.rn.f32.u16 	%f30, %rs4;
	ld.global.f32 	%f31, [%rd40+-4];
	fma.rn.f32 	%f32, %f31, %f30, %f25;
	ld.global.u8 	%rs5, [%rd25+1];
	cvt.rn.f32.u16 	%f33, %rs5;
	fma.rn.f32 	%f34, %f31, %f33, %f27;
	ld.global.u8 	%rs6, [%rd25+2];
	cvt.rn.f32.u16 	%f35, %rs6;
	fma.rn.f32 	%f36, %f31, %f35, %f29;
	ld.local.u32 	%r49, [%rd42];
	add.s32 	%r50, %r49, %r16;
	setp.lt.s32 	%p14, %r50, 0;
	setp.lt.s32 	%p15, %r50, %r12;
	selp.b32 	%r51, %r50, %r3, %p15;
	selp.b32 	%r52, 0, %r51, %p14;
	ld.local.u32 	%r53, [%rd41];
	add.s32 	%r54, %r53, %r2;
	setp.lt.s32 	%p16, %r54, 0;
	setp.lt.s32 	%p17, %r54, %r9;
	selp.b32 	%r55, %r54, %r4, %p17;
	selp.b32 	%r56, 0, %r55, %p16;
	mad.lo.s32 	%r57, %r52, %r9, %r56;
	mul.wide.s32 	%rd26, %r57, 3;
	add.s64 	%rd27, %rd2, %rd26;
	ld.global.u8 	%rs7, [%rd27];
	cvt.rn.f32.u16 	%f37, %rs7;
	ld.global.f32 	%f38, [%rd40];
	fma.rn.f32 	%f39, %f38, %f37, %f32;
	ld.global.u8 	%rs8, [%rd27+1];
	cvt.rn.f32.u16 	%f40, %rs8;
	fma.rn.f32 	%f41, %f38, %f40, %f34;
	ld.global.u8 	%rs9, [%rd27+2];
	cvt.rn.f32.u16 	%f42, %rs9;
	fma.rn.f32 	%f43, %f38, %f42, %f36;
	ld.local.u32 	%r58, [%rd42+4];
	add.s32 	%r59, %r58, %r16;
	setp.lt.s32 	%p18, %r59, 0;
	setp.lt.s32 	%p19, %r59, %r12;
	selp.b32 	%r60, %r59, %r3, %p19;
	selp.b32 	%r61, 0, %r60, %p18;
	ld.local.u32 	%r62, [%rd41+4];
	add.s32 	%r63, %r62, %r2;
	setp.lt.s32 	%p20, %r63, 0;
	setp.lt.s32 	%p21, %r63, %r9;
	selp.b32 	%r64, %r63, %r4, %p21;
	selp.b32 	%r65, 0, %r64, %p20;
	mad.lo.s32 	%r66, %r61, %r9, %r65;
	mul.wide.s32 	%rd28, %r66, 3;
	add.s64 	%rd29, %rd2, %rd28;
	ld.global.u8 	%rs10, [%rd29];
	cvt.rn.f32.u16 	%f44, %rs10;
	ld.global.f32 	%f45, [%rd40+4];
	fma.rn.f32 	%f61, %f45, %f44, %f39;
	ld.global.u8 	%rs11, [%rd29+1];
	cvt.rn.f32.u16 	%f46, %rs11;
	fma.rn.f32 	%f62, %f45, %f46, %f41;
	ld.global.u8 	%rs12, [%rd29+2];
	cvt.rn.f32.u16 	%f47, %rs12;
	fma.rn.f32 	%f63, %f45, %f47, %f43;
	add.s32 	%r82, %r82, 4;
	add.s64 	%rd42, %rd42, 16;
	add.s64 	%rd41, %rd41, 16;
	add.s64 	%rd40, %rd40, 16;
	setp.ne.s32 	%p22, %r82, 0;
	@%p22 bra 	$L__BB0_4;
	cvt.u64.u32 	%rd43, %r30;
$L__BB0_6:
	and.b32  	%r68, %r5, 1;
	setp.eq.b32 	%p23, %r68, 1;
	not.pred 	%p24, %p23;
	@%p24 bra 	$L__BB0_8;
	shl.b64 	%rd30, %rd43, 2;
	add.s64 	%rd31, %rd4, %rd30;
	ld.local.u32 	%r69, [%rd31];
	add.s32 	%r70, %r69, %r16;
	setp.lt.s32 	%p25, %r70, 0;
	setp.lt.s32 	%p26, %r70, %r12;
	selp.b32 	%r71, %r70, %r3, %p26;
	selp.b32 	%r72, 0, %r71, %p25;
	add.s64 	%rd32, %rd3, %rd30;
	ld.local.u32 	%r73, [%rd32];
	add.s32 	%r74, %r73, %r2;
	setp.lt.s32 	%p27, %r74, 0;
	setp.lt.s32 	%p28, %r74, %r9;
	selp.b32 	%r75, %r74, %r4, %p28;
	selp.b32 	%r76, 0, %r75, %p27;
	mad.lo.s32 	%r77, %r72, %r9, %r76;
	mul.wide.s32 	%rd33, %r77, 3;
	add.s64 	%rd34, %rd2, %rd33;
	ld.global.u8 	%rs13, [%rd34];
	cvt.rn.f32.u16 	%f48, %rs13;
	add.s64 	%rd35, %rd1, %rd30;
	ld.global.f32 	%f49, [%rd35];
	fma.rn.f32 	%f61, %f49, %f48, %f61;
	ld.global.u8 	%rs14, [%rd34+1];
	cvt.rn.f32.u16 	%f50, %rs14;
	fma.rn.f32 	%f62, %f49, %f50, %f62;
	ld.global.u8 	%rs15, [%rd34+2];
	cvt.rn.f32.u16 	%f51, %rs15;
	fma.rn.f32 	%f63, %f49, %f51, %f63;
$L__BB0_8:
	ld.param.u64 	%rd39, [_Z13blurImgKernelP6uchar3iiPfiS0__param_5];
	cvt.rzi.u32.f32 	%r78, %f61;
	mad.lo.s32 	%r79, %r9, %r16, %r2;
	cvta.to.global.u64 	%rd36, %rd39;
	mul.wide.s32 	%rd37, %r79, 3;
	add.s64 	%rd38, %rd36, %rd37;
	st.global.u8 	[%rd38], %r78;
	cvt.rzi.u32.f32 	%r80, %f62;
	st.global.u8 	[%rd38+1], %r80;
	cvt.rzi.u32.f32 	%r81, %f63;
	st.global.u8 	[%rd38+2], %r81;
$L__BB0_9:
	ret;

}


// ===== COMPILED SASS (sm_100) =====

	.target	sm_100

	.elftype	@"ET_EXEC"


//--------------------- .note.nv.tkinfo           --------------------------
	.section	.note.nv.tkinfo,"",@"SHT_NOTE"
	.sectionflags	@"SHF_NOTE_NV_TKINFO"
	.tkinfo
        /*0018*/ 	.word	0x00000002
        /*0030*/ 	.string	""
        /*0030*/ 	.string	"ptxas"
        /*0030*/ 	.string	"Cuda compilation tools, release 13.0, V13.0.88"
        /*0030*/ 	.string	"Build cuda_13.0.r13.0/compiler.36424714_0"
        /*0030*/ 	.string	"-arch sm_100 -m 64 "



//--------------------- .note.nv.cuinfo           --------------------------
	.section	.note.nv.cuinfo,"",@"SHT_NOTE"
	.sectionflags	@"SHF_NOTE_NV_CUINFO"
        /*0018*/ 	.short	0x0002
        /*001a*/ 	.short	0x0064
        /*001c*/ 	.short	0x0082
	.zero		2


//--------------------- .nv.info                  --------------------------
	.section	.nv.info,"",@"SHT_CUDA_INFO"
	.align	4


	//----- nvinfo : EIATTR_REGCOUNT
	.align		4
        /*0000*/ 	.byte	0x04, 0x2f
        /*0002*/ 	.short	(.L_1 - .L_0)
	.align		4
.L_0:
        /*0004*/ 	.word	index@(_Z13blurImgKernelP6uchar3iiPfiS0_)
        /*0008*/ 	.word	0x00000020


	//----- nvinfo : EIATTR_FRAME_SIZE
	.align		4
.L_1:
        /*000c*/ 	.byte	0x04, 0x11
        /*000e*/ 	.short	(.L_3 - .L_2)
	.align		4
.L_2:
        /*0010*/ 	.word	index@(_Z13blurImgKernelP6uchar3iiPfiS0_)
        /*0014*/ 	.word	0x00000288


	//----- nvinfo : EIATTR_MIN_STACK_SIZE
	.align		4
.L_3:
        /*0018*/ 	.byte	0x04, 0x12
        /*001a*/ 	.short	(.L_5 - .L_4)
	.align		4
.L_4:
        /*001c*/ 	.word	index@(_Z13blurImgKernelP6uchar3iiPfiS0_)
        /*0020*/ 	.word	0x00000288
.L_5:


//--------------------- .nv.compat                --------------------------
	.section	.nv.compat,"",@"SHT_CUDA_COMPAT_INFO"
	.align	4
        /*0000*/ 	.byte	0x02, 0x09, 0x00, 0x00, 0x02, 0x02, 0x01, 0x00, 0x02, 0x05, 0x05, 0x00, 0x03, 0x07, 0x01, 0x01
        /*0010*/ 	.byte	0x02, 0x03, 0x00, 0x00, 0x02, 0x06, 0x01, 0x00, 0x04, 0x0b, 0x08, 0x00, 0x09, 0x00, 0x00, 0x00
        /*0020*/ 	.byte	0x00, 0x00, 0x00, 0x00


//--------------------- .nv.info._Z13blurImgKernelP6uchar3iiPfiS0_ --------------------------
	.section	.nv.info._Z13blurImgKernelP6uchar3iiPfiS0_,"",@"SHT_CUDA_INFO"
	.sectionflags	@""
	.align	4


	//----- nvinfo : EIATTR_CUDA_API_VERSION
	.align		4
        /*0000*/ 	.byte	0x04, 0x37
        /*0002*/ 	.short	(.L_7 - .L_6)
.L_6:
        /*0004*/ 	.word	0x00000082


	//----- nvinfo : EIATTR_KPARAM_INFO
	.align		4
.L_7:
        /*0008*/ 	.byte	0x04, 0x17
        /*000a*/ 	.short	(.L_9 - .L_8)
.L_8:
        /*000c*/ 	.word	0x00000000
        /*0010*/ 	.short	0x0005
        /*0012*/ 	.short	0x0020
        /*0014*/ 	.byte	0x00, 0xf5, 0x21, 0x00


	//----- nvinfo : EIATTR_KPARAM_INFO
	.align		4
.L_9:
        /*0018*/ 	.byte	0x04, 0x17
        /*001a*/ 	.short	(.L_11 - .L_10)
.L_10:
        /*001c*/ 	.word	0x00000000
        /*0020*/ 	.short	0x0004
        /*0022*/ 	.short	0x0018
        /*0024*/ 	.byte	0x00, 0xf0, 0x11, 0x00


	//----- nvinfo : EIATTR_KPARAM_INFO
	.align		4
.L_11:
        /*0028*/ 	.byte	0x04, 0x17
        /*002a*/ 	.short	(.L_13 - .L_12)
.L_12:
        /*002c*/ 	.word	0x00000000
        /*0030*/ 	.short	0x0003
        /*0032*/ 	.short	0x0010
        /*0034*/ 	.byte	0x00, 0xf5, 0x21, 0x00


	//----- nvinfo : EIATTR_KPARAM_INFO
	.align		4
.L_13:
        /*0038*/ 	.byte	0x04, 0x17
        /*003a*/ 	.short	(.L_15 - .L_14)
.L_14:
        /*003c*/ 	.word	0x00000000
        /*0040*/ 	.short	0x0002
        /*0042*/ 	.short	0x000c
        /*0044*/ 	.byte	0x00, 0xf0, 0x11, 0x00


	//----- nvinfo : EIATTR_KPARAM_INFO
	.align		4
.L_15:
        /*0048*/ 	.byte	0x04, 0x17
        /*004a*/ 	.short	(.L_17 - .L_16)
.L_16:
        /*004c*/ 	.word	0x00000000
        /*0050*/ 	.short	0x0001
        /*0052*/ 	.short	0x0008
        /*0054*/ 	.byte	0x00, 0xf0, 0x11, 0x00


	//----- nvinfo : EIATTR_KPARAM_INFO
	.align		4
.L_17:
        /*0058*/ 	.byte	0x04, 0x17
        /*005a*/ 	.short	(.L_19 - .L_18)
.L_18:
        /*005c*/ 	.word	0x00000000
        /*0060*/ 	.short	0x0000
        /*0062*/ 	.short	0x0000
        /*0064*/ 	.byte	0x00, 0xf5, 0x21, 0x00


	//----- nvinfo : EIATTR_SPARSE_MMA_MASK
	.align		4
.L_19:
        /*0068*/ 	.byte	0x03, 0x50
        /*006a*/ 	.short	0x0000


	//----- nvinfo : EIATTR_MAXREG_COUNT
	.align		4
        /*006c*/ 	.byte	0x03, 0x1b
        /*006e*/ 	.short	0x00ff


	//----- nvinfo : EIATTR_MERCURY_ISA_VERSION
	.align		4
        /*0070*/ 	.byte	0x03, 0x5f
        /*0072*/ 	.short	0x0101


	//----- nvinfo : EIATTR_VRC_CTA_INIT_COUNT
	.align		4
        /*0074*/ 	.byte	0x02, 0x4a
	.zero		1
	.zero		1


	//----- nvinfo : EIATTR_EXIT_INSTR_OFFSETS
	.align		4
        /*0078*/ 	.byte	0x04, 0x1c
        /*007a*/ 	.short	(.L_21 - .L_20)


	//   ....[0]....
.L_20:
        /*007c*/ 	.word	0x00000da0


	//   ....[1]....
        /*0080*/ 	.word	0x00001860


	//----- nvinfo : EIATTR_CBANK_PARAM_SIZE
	.align		4
.L_21:
        /*0084*/ 	.byte	0x03, 0x19
        /*0086*/ 	.short	0x0028


	//----- nvinfo : EIATTR_PARAM_CBANK
	.align		4
        /*0088*/ 	.byte	0x04, 0x0a
        /*008a*/ 	.short	(.L_23 - .L_22)
	.align		4
.L_22:
        /*008c*/ 	.word	index@(.nv.constant0._Z13blurImgKernelP6uchar3iiPfiS0_)
        /*0090*/ 	.short	0x0380
        /*0092*/ 	.short	0x0028


	//----- nvinfo : EIATTR_SW_WAR
	.align		4
.L_23:
        /*0094*/ 	.byte	0x04, 0x36
        /*0096*/ 	.short	(.L_25 - .L_24)
.L_24:
        /*0098*/ 	.word	0x00000008
.L_25:


//--------------------- .nv.callgraph             --------------------------
	.section	.nv.callgraph,"",@"SHT_CUDA_CALLGRAPH"
	.align	4
	.sectionentsize	8
	.align		4
        /*0000*/ 	.word	0x00000000
	.align		4
        /*0004*/ 	.word	0xffffffff
	.align		4
        /*0008*/ 	.word	0x00000000
	.align		4
        /*000c*/ 	.word	0xfffffffe
	.align		4
        /*0010*/ 	.word	0x00000000
	.align		4
        /*0014*/ 	.word	0xfffffffd
	.align		4
        /*0018*/ 	.word	0x00000000
	.align		4
        /*001c*/ 	.word	0xfffffffc


//--------------------- .text._Z13blurImgKernelP6uchar3iiPfiS0_ --------------------------
	.section	.text._Z13blurImgKernelP6uchar3iiPfiS0_,"ax",@progbits
	.align	128
        .global         _Z13blurImgKernelP6uchar3iiPfiS0_
        .type           _Z13blurImgKernelP6uchar3iiPfiS0_,@function
        .size           _Z13blurImgKernelP6uchar3iiPfiS0_,(.L_x_4 - _Z13blurImgKernelP6uchar3iiPfiS0_)
        .other          _Z13blurImgKernelP6uchar3iiPfiS0_,@"STO_CUDA_ENTRY STV_DEFAULT"
_Z13blurImgKernelP6uchar3iiPfiS0_:
.text._Z13blurImgKernelP6uchar3iiPfiS0_:
[----:B------:R-:W0:Y:S01]  /*0000*/  LDC R1, c[0x0][0x37c] ;  /* 0x0000df00ff017b82 */ /* 0x000e220000000800 */
[----:B------:R-:W-:Y:S02]  /*0010*/  HFMA2 R2, -RZ, RZ, 0, 0 ;  /* 0x00000000ff027431 */ /* 0x000fe400000001ff */
[----:B0-----:R-:W-:Y:S01]  /*0020*/  VIADD R1, R1, 0xfffffd78 ;  /* 0xfffffd7801017836 */ /* 0x001fe20000000000 */
[----:B------:R-:W-:Y:S01]  /*0030*/  MOV R6, 0xffffffff ;  /* 0xffffffff00067802 */ /* 0x000fe20000000f00 */
[----:B------:R-:W-:Y:S02]  /*0040*/  IMAD.MOV.U32 R3, RZ, RZ, 0x1 ;  /* 0x00000001ff037424 */ /* 0x000fe400078e00ff */
[----:B------:R-:W-:Y:S02]  /*0050*/  HFMA2 R21, -RZ, RZ, 0, 1.1920928955078125e-07 ;  /* 0x00000002ff157431 */ /* 0x000fe400000001ff */
[----:B------:R-:W-:Y:S02]  /*0060*/  IMAD.MOV.U32 R7, RZ, RZ, RZ ;  /* 0x000000ffff077224 */ /* 0x000fe400078e00ff */
[----:B------:R-:W-:-:S02]  /*0070*/  HFMA2 R9, -RZ, RZ, 0, 1.1920928955078125e-07 ;  /* 0x00000002ff097431 */ /* 0x000fc400000001ff */
[----:B------:R-:W-:Y:S01]  /*0080*/  IMAD.MOV.U32 R10, RZ, RZ, 0x3 ;  /* 0x00000003ff0a7424 */ /* 0x000fe200078e00ff */
[----:B------:R0:W-:Y:S01]  /*0090*/  STL.64 [R1+0x10], R2 ;  /* 0x0000100201007387 */ /* 0x0001e20000100a00 */
[----:B------:R-:W-:Y:S01]  /*00a0*/  IMAD.MOV.U32 R11, RZ, RZ, 0x4 ;  /* 0x00000004ff0b7424 */ /* 0x000fe200078e00ff */
[----:B------:R-:W1:Y:S01]  /*00b0*/  S2UR UR4, SR_CTAID.Y ;  /* 0x00000000000479c3 */ /* 0x000e620000002600 */
[----:B------:R-:W-:Y:S01]  /*00c0*/  IMAD.MOV.U32 R4, RZ, RZ, -0x3 ;  /* 0xfffffffdff047424 */ /* 0x000fe200078e00ff */
[----:B------:R2:W-:Y:S01]  /*00d0*/  STL.64 [R1+0x30], R6 ;  /* 0x0000300601007387 */ /* 0x0005e20000100a00 */
[----:B------:R-:W-:Y:S01]  /*00e0*/  IMAD.MOV.U32 R5, RZ, RZ, -0x2 ;  /* 0xfffffffeff057424 */ /* 0x000fe200078e00ff */
[----:B------:R-:W-:Y:S01]  /*00f0*/  MOV R12, RZ ;  /* 0x000000ff000c7202 */ /* 0x000fe20000000f00 */
[----:B------:R-:W-:Y:S01]  /*0100*/  IMAD.MOV.U32 R8, RZ, RZ, 0x1 ;  /* 0x00000001ff087424 */ /* 0x000fe200078e00ff */
[----:B------:R3:W-:Y:S01]  /*0110*/  STL.64 [R1+0x40], R10 ;  /* 0x0000400a01007387 */ /* 0x0007e20000100a00 */
[----:B------:R-:W-:Y:S01]  /*0120*/  IMAD.MOV.U32 R20, RZ, RZ, 0x1 ;  /* 0x00000001ff147424 */ /* 0x000fe200078e00ff */
[----:B------:R-:W1:Y:S01]  /*0130*/  LDC R0, c[0x0][0x364] ;  /* 0x0000d900ff007b82 */ /* 0x000e620000000800 */
[----:B------:R-:W-:Y:S01]  /*0140*/  IMAD.MOV.U32 R13, RZ, RZ, 0x1 ;  /* 0x00000001ff0d7424 */ /* 0x000fe200078e00ff */
[----:B0-----:R-:W-:Y:S01]  /*0150*/  MOV R3, 0xfffffffe ;  /* 0xfffffffe00037802 */ /* 0x001fe20000000f00 */
[----:B------:R-:W-:Y:S01]  /*0160*/  IMAD.MOV.U32 R2, RZ, RZ, -0x3 ;  /* 0xfffffffdff027424 */ /* 0x000fe200078e00ff */
[----:B------:R0:W-:Y:S01]  /*0170*/  STL.64 [R1+0x28], R4 ;  /* 0x0000280401007387 */ /* 0x0001e20000100a00 */
[----:B------:R-:W-:Y:S01]  /*0180*/  IMAD.MOV.U32 R14, RZ, RZ, -0x1 ;  /* 0xffffffffff0e7424 */ /* 0x000fe200078e00ff */
[----:B------:R-:W4:Y:S01]  /*0190*/  LDCU.64 UR14, c[0x0][0x388] ;  /* 0x00007100ff0e77ac */ /* 0x000f220008000a00 */
[----:B--2---:R-:W-:Y:S01]  /*01a0*/  IMAD.MOV.U32 R6, RZ, RZ, RZ ;  /* 0x000000ffff067224 */ /* 0x004fe200078e00ff */
[----:B------:R2:W-:Y:S01]  /*01b0*/  STL.64 [R1+0x70], R2 ;  /* 0x0000700201007387 */ /* 0x0005e20000100a00 */
[----:B------:R-:W-:-:S02]  /*01c0*/  IMAD.MOV.U32 R7, RZ, RZ, 0x1 ;  /* 0x00000001ff077424 */ /* 0x000fc400078e00ff */
[----:B---3--:R-:W-:Y:S02]  /*01d0*/  HFMA2 R11, -RZ, RZ, 0, 0 ;  /* 0x00000000ff0b7431 */ /* 0x008fe400000001ff */
[----:B------:R-:W-:Y:S01]  /*01e0*/  IMAD.MOV.U32 R10, RZ, RZ, -0x1 ;  /* 0xffffffffff0a7424 */ /* 0x000fe200078e00ff */
[----:B------:R3:W-:Y:S01]  /*01f0*/  STL.64 [R1+0x38], R8 ;  /* 0x0000380801007387 */ /* 0x0007e20000100a00 */
[----:B------:R-:W-:Y:S01]  /*0200*/  IMAD.MOV.U32 R15, RZ, RZ, RZ ;  /* 0x000000ffff0f7224 */ /* 0x000fe200078e00ff */
[----:B------:R-:W5:Y:S01]  /*0210*/  S2UR UR5, SR_CTAID.X ;  /* 0x00000000000579c3 */ /* 0x000f620000002500 */
[----:B------:R-:W-:Y:S01]  /*0220*/  HFMA2 R16, -RZ, RZ, 0, 5.9604644775390625e-08 ;  /* 0x00000001ff107431 */ /* 0x000fe200000001ff */
[----:B------:R4:W-:Y:S01]  /*0230*/  STL.64 [R1+0xa0], R6 ;  /* 0x0000a00601007387 */ /* 0x0009e20000100a00 */
[----:B0-----:R-:W-:Y:S01]  /*0240*/  IMAD.MOV.U32 R4, RZ, RZ, 0x3 ;  /* 0x00000003ff047424 */ /* 0x001fe200078e00ff */
[----:B------:R-:W-:Y:S01]  /*0250*/  MOV R5, 0x4 ;  /* 0x0000000400057802 */ /* 0x000fe20000000f00 */
[----:B------:R-:W-:Y:S01]  /*0260*/  IMAD.MOV.U32 R17, RZ, RZ, 0x2 ;  /* 0x00000002ff117424 */ /* 0x000fe200078e00ff */
[----:B--2---:R-:W-:Y:S01]  /*0270*/  MOV R2, 0xfffffffc ;  /* 0xfffffffc00027802 */ /* 0x004fe20000000f00 */
[----:B------:R-:W-:Y:S01]  /*0280*/  IMAD.MOV.U32 R3, RZ, RZ, -0x3 ;  /* 0xfffffffdff037424 */ /* 0x000fe200078e00ff */
[----:B------:R0:W-:Y:S01]  /*0290*/  STL.64 [R1+0x110], R20 ;  /* 0x0001101401007387 */ /* 0x0001e20000100a00 */
[----:B------:R-:W-:Y:S01]  /*02a0*/  MOV R18, 0x3 ;  /* 0x0000000300127802 */ /* 0x000fe20000000f00 */
[----:B---3--:R-:W-:Y:S01]  /*02b0*/  IMAD.MOV.U32 R9, RZ, RZ, -0x2 ;  /* 0xfffffffeff097424 */ /* 0x008fe200078e00ff */
[----:B------:R-:W-:Y:S01]  /*02c0*/  MOV R8, 0xfffffffd ;  /* 0xfffffffd00087802 */ /* 0x000fe20000000f00 */
[----:B------:R-:W-:Y:S01]  /*02d0*/  STL.64 [R1], R2 ;  /* 0x0000000201007387 */ /* 0x000fe20000100a00 */
[----:B------:R-:W-:-:S02]  /*02e0*/  IMAD.MOV.U32 R19, RZ, RZ, 0x4 ;  /* 0x00000004ff137424 */ /* 0x000fc400078e00ff */
[----:B----4-:R-:W-:Y:S01]  /*02f0*/  IMAD.MOV.U32 R6, RZ, RZ, -0x3 ;  /* 0xfffffffdff067424 */ /* 0x010fe200078e00ff */
[----:B------:R-:W-:Y:S01]  /*0300*/  STL.64 [R1+0x48], R2 ;  /* 0x0000480201007387 */ /* 0x000fe20000100a00 */
[----:B------:R-:W-:-:S03]  /*0310*/  IMAD.MOV.U32 R7, RZ, RZ, -0x2 ;  /* 0xfffffffeff077424 */ /* 0x000fc600078e00ff */
[----:B------:R-:W-:Y:S01]  /*0320*/  STL.64 [R1+0x90], R2 ;  /* 0x0000900201007387 */ /* 0x000fe20000100a00 */
[----:B0-----:R-:W5:Y:S03]  /*0330*/  LDC R21, c[0x0][0x360] ;  /* 0x0000d800ff157b82 */ /* 0x001f660000000800 */
[----:B------:R-:W-:Y:S04]  /*0340*/  STL.64 [R1+0xd8], R2 ;  /* 0x0000d80201007387 */ /* 0x000fe80000100a00 */
[----:B------:R0:W-:Y:S04]  /*0350*/  STL.64 [R1+0x120], R2 ;  /* 0x0001200201007387 */ /* 0x0001e80000100a00 */
[----:B------:R2:W-:Y:S04]  /*0360*/  STL.64 [R1+0x100], R6 ;  /* 0x0001000601007387 */ /* 0x0005e80000100a00 */
[----:B------:R3:W-:Y:S01]  /*0370*/  STL.64 [R1+0xc0], R10 ;  /* 0x0000c00a01007387 */ /* 0x0007e20000100a00 */
[----:B0-----:R-:W-:Y:S01]  /*0380*/  IMAD.MOV.U32 R2, RZ, RZ, 0x4 ;  /* 0x00000004ff027424 */ /* 0x001fe200078e00ff */
[----:B------:R-:W-:-:S02]  /*0390*/  MOV R3, 0xfffffffc ;  /* 0xfffffffc00037802 */ /* 0x000fc40000000f00 */
[----:B------:R0:W-:Y:S01]  /*03a0*/  STL.64 [R1+0x58], R12 ;  /* 0x0000580c01007387 */ /* 0x0001e20000100a00 */
[----:B--2---:R-:W-:Y:S02]  /*03b0*/  HFMA2 R6, -RZ, RZ, 0, 1.1920928955078125e-07 ;  /* 0x00000002ff067431 */ /* 0x004fe400000001ff */
[----:B------:R-:W-:Y:S01]  /*03c0*/  IMAD.MOV.U32 R7, RZ, RZ, 0x3 ;  /* 0x00000003ff077424 */ /* 0x000fe200078e00ff */
[----:B------:R-:W-:Y:S01]  /*03d0*/  STL.64 [R1+0x20], R2 ;  /* 0x0000200201007387 */ /* 0x000fe20000100a00 */
[----:B---3--:R-:W-:-:S03]  /*03e0*/  IMAD.MOV.U32 R10, RZ, RZ, RZ ;  /* 0x000000ffff0a7224 */ /* 0x008fc600078e00ff */
[----:B------:R-:W-:Y:S01]  /*03f0*/  STL.64 [R1+0x68], R2 ;  /* 0x0000680201007387 */ /* 0x000fe20000100a00 */
[----:B------:R-:W-:-:S03]  /*0400*/  IMAD.MOV.U32 R11, RZ, RZ, 0x1 ;  /* 0x00000001ff0b7424 */ /* 0x000fc600078e00ff */
[----:B------:R-:W-:Y:S01]  /*0410*/  STL.64 [R1+0xb0], R2 ;  /* 0x0000b00201007387 */ /* 0x000fe20000100a00 */
[----:B0-----:R-:W-:Y:S02]  /*0420*/  IMAD.MOV.U32 R12, RZ, RZ, 0x1 ;  /* 0x00000001ff0c7424 */ /* 0x001fe400078e00ff */
[----:B------:R-:W-:Y:S01]  /*0430*/  IMAD.MOV.U32 R13, RZ, RZ, 0x2 ;  /* 0x00000002ff0d7424 */ /* 0x000fe200078e00ff */
[----:B------:R-:W-:Y:S04]  /*0440*/  STL.64 [R1+0xf8], R2 ;  /* 0x0000f80201007387 */ /* 0x000fe80000100a00 */
[----:B------:R0:W-:Y:S04]  /*0450*/  STL.64 [R1+0x140], R2 ;  /* 0x0001400201007387 */ /* 0x0001e80000100a00 */
[----:B------:R2:W-:Y:S04]  /*0460*/  STL.64 [R1+0x78], R14 ;  /* 0x0000780e01007387 */ /* 0x0005e80000100a00 */
[----:B------:R3:W-:Y:S01]  /*0470*/  STL.64 [R1+0x88], R4 ;  /* 0x0000880401007387 */ /* 0x0007e20000100a00 */
[----:B0-----:R-:W-:-:S03]  /*0480*/  IMAD.MOV.U32 R2, RZ, RZ, -0x3 ;  /* 0xfffffffdff027424 */ /* 0x001fc600078e00ff */
[----:B------:R0:W-:Y:S01]  /*0490*/  STL.64 [R1+0xb8], R8 ;  /* 0x0000b80801007387 */ /* 0x0001e20000100a00 */
[----:B------:R-:W-:Y:S02]  /*04a0*/  IMAD.MOV.U32 R3, RZ, RZ, -0x3 ;  /* 0xfffffffdff037424 */ /* 0x000fe400078e00ff */
[----:B--2---:R-:W-:Y:S01]  /*04b0*/  HFMA2 R15, -RZ, RZ, 0, 5.9604644775390625e-08 ;  /* 0x00000001ff0f7431 */ /* 0x004fe200000001ff */
[----:B------:R-:W-:Y:S01]  /*04c0*/  STL.64 [R1+0x18], R6 ;  /* 0x0000180601007387 */ /* 0x000fe20000100a00 */
[----:B------:R-:W-:Y:S02]  /*04d0*/  IMAD.MOV.U32 R14, RZ, RZ, RZ ;  /* 0x000000ffff0e7224 */ /* 0x000fe400078e00ff */
[----:B---3--:R-:W-:Y:S01]  /*04e0*/  IMAD.MOV.U32 R4, RZ, RZ, -0x2 ;  /* 0xfffffffeff047424 */ /* 0x008fe200078e00ff */
[----:B------:R2:W-:Y:S01]  /*04f0*/  STL.64 [R1+0x178], R2 ;  /* 0x0001780201007387 */ /* 0x0005e20000100a00 */
[----:B------:R-:W-:-:S03]  /*0500*/  MOV R5, 0xffffffff ;  /* 0xffffffff00057802 */ /* 0x000fc60000000f00 */
[----:B------:R-:W-:Y:S01]  /*0510*/  STL.64 [R1+0x60], R6 ;  /* 0x0000600601007387 */ /* 0x000fe20000100a00 */
[----:B0-----:R-:W-:Y:S02]  /*0520*/  IMAD.MOV.U32 R8, RZ, RZ, 0x3 ;  /* 0x00000003ff087424 */ /* 0x001fe400078e00ff */
[----:B------:R-:W-:Y:S01]  /*0530*/  IMAD.MOV.U32 R9, RZ, RZ, 0x4 ;  /* 0x00000004ff097424 */ /* 0x000fe200078e00ff */
[----:B------:R-:W-:Y:S01]  /*0540*/  STL.64 [R1+0xa8], R6 ;  /* 0x0000a80601007387 */ /* 0x000fe20000100a00 */
[----:B--2---:R-:W-:-:S03]  /*0550*/  IMAD.MOV.U32 R2, RZ, RZ, -0x2 ;  /* 0xfffffffeff027424 */ /* 0x004fc600078e00ff */
[----:B------:R-:W-:Y:S01]  /*0560*/  STL.64 [R1+0xf0], R6 ;  /* 0x0000f00601007387 */ /* 0x000fe20000100a00 */
[----:B------:R-:W-:-:S03]  /*0570*/  IMAD.MOV.U32 R3, RZ, RZ, -0x2 ;  /* 0xfffffffeff037424 */ /* 0x000fc600078e00ff */
[----:B------:R0:W-:Y:S04]  /*0580*/  STL.64 [R1+0x138], R6 ;  /* 0x0001380601007387 */ /* 0x0001e80000100a00 */
[----:B------:R2:W-:Y:S04]  /*0590*/  STL.64 [R1+0x1a8], R2 ;  /* 0x0001a80201007387 */ /* 0x0005e80000100a00 */
[----:B------:R3:W-:Y:S01]  /*05a0*/  STL.64 [R1+0x130], R10 ;  /* 0x0001300a01007387 */ /* 0x0007e20000100a00 */
[----:B0-----:R-:W-:Y:S01]  /*05b0*/  IMAD.MOV.U32 R6, RZ, RZ, -0x4 ;  /* 0xfffffffcff067424 */ /* 0x001fe200078e00ff */
[----:B------:R-:W-:-:S02]  /*05c0*/  MOV R7, 0xfffffffc ;  /* 0xfffffffc00077802 */ /* 0x000fc40000000f00 */
[----:B------:R0:W-:Y:S01]  /*05d0*/  STL.64 [R1+0xc8], R12 ;  /* 0x0000c80c01007387 */ /* 0x0001e20000100a00 */
[----:B--2---:R-:W1:Y:S01]  /*05e0*/  S2R R3, SR_TID.Y ;  /* 0x0000000000037919 */ /* 0x004e620000002200 */
[----:B---3--:R-:W-:Y:S01]  /*05f0*/  IMAD.MOV.U32 R10, RZ, RZ, -0x4 ;  /* 0xfffffffcff0a7424 */ /* 0x008fe200078e00ff */
[----:B------:R-:W5:Y:S01]  /*0600*/  S2R R2, SR_TID.X ;  /* 0x0000000000027919 */ /* 0x000f620000002100 */
[----:B------:R-:W-:Y:S01]  /*0610*/  IMAD.MOV.U32 R11, RZ, RZ, -0x4 ;  /* 0xfffffffcff0b7424 */ /* 0x000fe200078e00ff */
[----:B------:R2:W-:Y:S01]  /*0620*/  STL.64 [R1+0x118], R8 ;  /* 0x0001180801007387 */ /* 0x0005e20000100a00 */
[----:B0-----:R-:W-:Y:S01]  /*0630*/  MOV R12, 0xfffffffd ;  /* 0xfffffffd000c7802 */ /* 0x001fe20000000f00 */
[----:B------:R-:W-:Y:S02]  /*0640*/  IMAD.MOV.U32 R13, RZ, RZ, -0x3 ;  /* 0xfffffffdff0d7424 */ /* 0x000fe400078e00ff */
[----:B------:R-:W-:Y:S04]  /*0650*/  STL.64 [R1+0x8], R4 ;  /* 0x0000080401007387 */ /* 0x000fe80000100a00 */
[----:B------:R-:W-:Y:S04]  /*0660*/  STL.64 [R1+0x50], R4 ;  /* 0x0000500401007387 */ /* 0x000fe80000100a00 */
[----:B------:R-:W-:Y:S01]  /*0670*/  STL.64 [R1+0x98], R4 ;  /* 0x0000980401007387 */ /* 0x000fe20000100a00 */
[----:B--2---:R-:W-:-:S02]  /*0680*/  IMAD.MOV.U32 R8, RZ, RZ, -0x4 ;  /* 0xfffffffcff087424 */ /* 0x004fc400078e00ff */
[----:B------:R-:W-:Y:S01]  /*0690*/  IMAD.MOV.U32 R9, RZ, RZ, -0x4 ;  /* 0xfffffffcff097424 */ /* 0x000fe200078e00ff */
[----:B------:R-:W-:Y:S04]  /*06a0*/  STL.64 [R1+0xe0], R4 ;  /* 0x0000e00401007387 */ /* 0x000fe80000100a00 */
[----:B------:R0:W-:Y:S04]  /*06b0*/  STL.64 [R1+0x128], R4 ;  /* 0x0001280401007387 */ /* 0x0001e80000100a00 */
[----:B------:R2:W-:Y:S01]  /*06c0*/  STL.64 [R1+0x158], R6 ;  /* 0x0001580601007387 */ /* 0x0005e20000100a00 */
[----:B-1----:R-:W-:-:S03]  /*06d0*/  IMAD R0, R0, UR4, R3 ;  /* 0x0000000400007c24 */ /* 0x002fc6000f8e0203 */
[----:B------:R1:W-:Y:S01]  /*06e0*/  STL.64 [R1+0xe8], R14 ;  /* 0x0000e80e01007387 */ /* 0x0003e20000100a00 */
[----:B-----5:R-:W-:Y:S01]  /*06f0*/  IMAD R3, R21, UR5, R2 ;  /* 0x0000000515037c24 */ /* 0x020fe2000f8e0202 */
[----:B------:R-:W-:Y:S02]  /*0700*/  ISETP.GE.AND P0, PT, R0, UR15, PT ;  /* 0x0000000f00007c0c */ /* 0x000fe4000bf06270 */
[----:B0-----:R-:W-:Y:S01]  /*0710*/  MOV R4, 0xfffffffc ;  /* 0xfffffffc00047802 */ /* 0x001fe20000000f00 */
[----:B------:R-:W-:Y:S01]  /*0720*/  IMAD.MOV.U32 R5, RZ, RZ, -0x4 ;  /* 0xfffffffcff057424 */ /* 0x000fe200078e00ff */
[----:B------:R0:W-:Y:S01]  /*0730*/  STL.64 [R1+0x160], R10 ;  /* 0x0001600a01007387 */ /* 0x0001e20000100a00 */
[----:B------:R-:W-:Y:S01]  /*0740*/  ISETP.GE.OR P0, PT, R3, UR14, P0 ;  /* 0x0000000e03007c0c */ /* 0x000fe20008706670 */
[----:B--2---:R-:W-:Y:S01]  /*0750*/  IMAD.MOV.U32 R7, RZ, RZ, -0x2 ;  /* 0xfffffffeff077424 */ /* 0x004fe200078e00ff */
[----:B------:R-:W-:Y:S01]  /*0760*/  MOV R6, 0xfffffffe ;  /* 0xfffffffe00067802 */ /* 0x000fe20000000f00 */
[----:B------:R2:W-:Y:S01]  /*0770*/  STL.64 [R1+0x80], R16 ;  /* 0x0000801001007387 */ /* 0x0005e20000100a00 */
[----:B------:R-:W-:Y:S01]  /*0780*/  IADD3 R2, PT, PT, R1, 0x14c, RZ ;  /* 0x0000014c01027810 */ /* 0x000fe20007ffe0ff */
[----:B-1----:R-:W-:Y:S01]  /*0790*/  IMAD.MOV.U32 R14, RZ, RZ, -0x3 ;  /* 0xfffffffdff0e7424 */ /* 0x002fe200078e00ff */
[----:B------:R-:W-:Y:S01]  /*07a0*/  MOV R15, 0xfffffffd ;  /* 0xfffffffd000f7802 */ /* 0x000fe20000000f00 */
[----:B------:R1:W-:Y:S01]  /*07b0*/  STL.64 [R1+0x148], R8 ;  /* 0x0001480801007387 */ /* 0x0003e20000100a00 */
[----:B0-----:R-:W-:Y:S01]  /*07c0*/  IMAD.MOV.U32 R10, RZ, RZ, -0x2 ;  /* 0xfffffffeff0a7424 */ /* 0x001fe200078e00ff */
[----:B------:R-:W-:-:S02]  /*07d0*/  MOV R11, 0xfffffffe ;  /* 0xfffffffe000b7802 */ /* 0x000fc40000000f00 */
[----:B------:R0:W-:Y:S01]  /*07e0*/  STL.64 [R1+0x150], R4 ;  /* 0x0001500401007387 */ /* 0x0001e20000100a00 */
[----:B--2---:R-:W-:Y:S01]  /*07f0*/  MOV R16, 0xffffffff ;  /* 0xffffffff00107802 */ /* 0x004fe20000000f00 */
[----:B------:R-:W-:Y:S02]  /*0800*/  IMAD.MOV.U32 R17, RZ, RZ, RZ ;  /* 0x000000ffff117224 */ /* 0x000fe400078e00ff */
[----:B------:R2:W-:Y:S01]  /*0810*/  STL.64 [R1+0x168], R12 ;  /* 0x0001680c01007387 */ /* 0x0005e20000100a00 */
[----:B-1----:R-:W-:Y:S01]  /*0820*/  IMAD.MOV.U32 R8, RZ, RZ, -0x3 ;  /* 0xfffffffdff087424 */ /* 0x002fe200078e00ff */
[----:B------:R-:W-:Y:S02]  /*0830*/  MOV R9, 0xfffffffe ;  /* 0xfffffffe00097802 */ /* 0x000fe40000000f00 */
[----:B------:R1:W-:Y:S01]  /*0840*/  STL.64 [R1+0x198], R6 ;  /* 0x0001980601007387 */ /* 0x0003e20000100a00 */
[----:B0-----:R-:W-:Y:S01]  /*0850*/  MOV R4, 0xfffffffd ;  /* 0xfffffffd00047802 */ /* 0x001fe20000000f00 */
[----:B------:R-:W-:-:S02]  /*0860*/  IMAD.MOV.U32 R5, RZ, RZ, -0x3 ;  /* 0xfffffffdff057424 */ /* 0x000fc400078e00ff */
[----:B------:R0:W-:Y:S01]  /*0870*/  STL.64 [R1+0x170], R14 ;  /* 0x0001700e01007387 */ /* 0x0001e20000100a00 */
[----:B--2---:R-:W-:Y:S01]  /*0880*/  MOV R12, 0xffffffff ;  /* 0xffffffff000c7802 */ /* 0x004fe20000000f00 */
[----:B------:R-:W-:Y:S02]  /*0890*/  IMAD.MOV.U32 R13, RZ, RZ, -0x1 ;  /* 0xffffffffff0d7424 */ /* 0x000fe400078e00ff */
[----:B------:R2:W-:Y:S01]  /*08a0*/  STL.64 [R1+0x1a0], R10 ;  /* 0x0001a00a01007387 */ /* 0x0005e20000100a00 */
[----:B-1----:R-:W-:Y:S02]  /*08b0*/  HFMA2 R7, -RZ, RZ, 0, 0 ;  /* 0x00000000ff077431 */ /* 0x002fe400000001ff */
[----:B------:R-:W-:Y:S01]  /*08c0*/  IMAD.MOV.U32 R6, RZ, RZ, -0x1 ;  /* 0xffffffffff067424 */ /* 0x000fe200078e00ff */
[----:B------:R1:W-:Y:S01]  /*08d0*/  STL.64 [R1+0x108], R16 ;  /* 0x0001081001007387 */ /* 0x0003e20000100a00 */
[----:B0-----:R-:W-:Y:S01]  /*08e0*/  IMAD.MOV.U32 R14, RZ, RZ, -0x1 ;  /* 0xffffffffff0e7424 */ /* 0x001fe200078e00ff */
[----:B------:R-:W-:-:S02]  /*08f0*/  MOV R15, 0xffffffff ;  /* 0xffffffff000f7802 */ /* 0x000fc40000000f00 */
[----:B------:R0:W-:Y:S01]  /*0900*/  STL.64 [R1+0x180], R4 ;  /* 0x0001800401007387 */ /* 0x0001e20000100a00 */
[----:B--2---:R-:W-:Y:S02]  /*0910*/  IMAD.MOV.U32 R10, RZ, RZ, 0x1 ;  /* 0x00000001ff0a7424 */ /* 0x004fe400078e00ff */
[----:B------:R-:W-:Y:S01]  /*0920*/  IMAD.MOV.U32 R11, RZ, RZ, 0x1 ;  /* 0x00000001ff0b7424 */ /* 0x000fe200078e00ff */
[----:B------:R2:W-:Y:S01]  /*0930*/  STL.64 [R1+0x188], R8 ;  /* 0x0001880801007387 */ /* 0x0005e20000100a00 */
[----:B-1----:R-:W-:Y:S02]  /*0940*/  IMAD.MOV.U32 R16, RZ, RZ, -0x2 ;  /* 0xfffffffeff107424 */ /* 0x002fe400078e00ff */
[----:B------:R-:W-:Y:S01]  /*0950*/  IMAD.MOV.U32 R17, RZ, RZ, -0x2 ;  /* 0xfffffffeff117424 */ /* 0x000fe200078e00ff */
[----:B------:R1:W-:Y:S01]  /*0960*/  STL.64 [R1+0x1b0], R12 ;  /* 0x0001b00c01007387 */ /* 0x0003e20000100a00 */
[----:B0-----:R-:W-:-:S03]  /*0970*/  IMAD.MOV.U32 R4, RZ, RZ, -0x1 ;  /* 0xffffffffff047424 */ /* 0x001fc600078e00ff */
[----:B------:R0:W-:Y:S01]  /*0980*/  STL.64 [R1+0xd0], R18 ;  /* 0x0000d01201007387 */ /* 0x0001e20000100a00 */
[----:B------:R-:W-:Y:S01]  /*0990*/  IMAD.MOV.U32 R5, RZ, RZ, -0x1 ;  /* 0xffffffffff057424 */ /* 0x000fe200078e00ff */
[----:B--2---:R-:W-:Y:S01]  /*09a0*/  MOV R8, 0xffffffff ;  /* 0xffffffff00087802 */ /* 0x004fe20000000f00 */
[----:B------:R-:W-:Y:S01]  /*09b0*/  IMAD.MOV.U32 R9, RZ, RZ, -0x1 ;  /* 0xffffffffff097424 */ /* 0x000fe200078e00ff */
[----:B------:R2:W-:Y:S01]  /*09c0*/  STL.64 [R1+0x1b8], R14 ;  /* 0x0001b80e01007387 */ /* 0x0005e20000100a00 */
[----:B-1----:R-:W-:Y:S02]  /*09d0*/  IMAD.MOV.U32 R12, RZ, RZ, 0x1 ;  /* 0x00000001ff0c7424 */ /* 0x002fe400078e00ff */
[----:B------:R-:W-:Y:S01]  /*09e0*/  IMAD.MOV.U32 R13, RZ, RZ, 0x1 ;  /* 0x00000001ff0d7424 */ /* 0x000fe200078e00ff */
[----:B------:R1:W-:Y:S01]  /*09f0*/  STL.64 [R1+0x1d0], R6 ;  /* 0x0001d00601007387 */ /* 0x0003e20000100a00 */
[----:B0-----:R-:W-:Y:S02]  /*0a00*/  HFMA2 R19, -RZ, RZ, 0, 5.9604644775390625e-08 ;  /* 0x00000001ff137431 */ /* 0x001fe400000001ff */
[----:B------:R-:W-:Y:S01]  /*0a10*/  IMAD.MOV.U32 R18, RZ, RZ, 0x1 ;  /* 0x00000001ff127424 */ /* 0x000fe200078e00ff */
[----:B------:R0:W-:Y:S01]  /*0a20*/  STL.64 [R1+0x1f8], R10 ;  /* 0x0001f80a01007387 */ /* 0x0001e20000100a00 */
[----:B--2---:R-:W-:-:S02]  /*0a30*/  HFMA2 R15, -RZ, RZ, 0, 1.78813934326171875e-07 ;  /* 0x00000003ff0f7431 */ /* 0x004fc400000001ff */
[----:B------:R-:W-:Y:S01]  /*0a40*/  IMAD.MOV.U32 R14, RZ, RZ, 0x3 ;  /* 0x00000003ff0e7424 */ /* 0x000fe200078e00ff */
[----:B------:R2:W-:Y:S01]  /*0a50*/  STL.64 [R1+0x190], R16 ;  /* 0x0001901001007387 */ /* 0x0005e20000100a00 */
[----:B-1----:R-:W-:Y:S02]  /*0a60*/  HFMA2 R7, -RZ, RZ, 0, 1.1920928955078125e-07 ;  /* 0x00000002ff077431 */ /* 0x002fe400000001ff */
[----:B------:R-:W-:Y:S01]  /*0a70*/  IMAD.MOV.U32 R6, RZ, RZ, 0x2 ;  /* 0x00000002ff067424 */ /* 0x000fe200078e00ff */
[----:B------:R1:W-:Y:S01]  /*0a80*/  STL.64 [R1+0x1c0], R4 ;  /* 0x0001c00401007387 */ /* 0x0003e20000100a00 */
[----:B0-----:R-:W-:Y:S02]  /*0a90*/  HFMA2 R11, -RZ, RZ, 0, 1.1920928955078125e-07 ;  /* 0x00000002ff0b7431 */ /* 0x001fe400000001ff */
[----:B------:R-:W-:Y:S01]  /*0aa0*/  IMAD.MOV.U32 R10, RZ, RZ, 0x2 ;  /* 0x00000002ff0a7424 */ /* 0x000fe200078e00ff */
[----:B------:R0:W-:Y:S01]  /*0ab0*/  STL.64 [R1+0x1c8], R8 ;  /* 0x0001c80801007387 */ /* 0x0001e20000100a00 */
[----:B--2---:R-:W-:-:S03]  /*0ac0*/  MOV R16, 0x1 ;  /* 0x0000000100107802 */ /* 0x004fc60000000f00 */
[----:B------:R2:W-:Y:S01]  /*0ad0*/  STL.64 [R1+0x210], R12 ;  /* 0x0002100c01007387 */ /* 0x0005e20000100a00 */
[----:B------:R-:W-:Y:S01]  /*0ae0*/  IMAD.MOV.U32 R17, RZ, RZ, 0x1 ;  /* 0x00000001ff117424 */ /* 0x000fe200078e00ff */
[----:B-1----:R-:W-:Y:S01]  /*0af0*/  MOV R4, 0x1 ;  /* 0x0000000100047802 */ /* 0x002fe20000000f00 */
[----:B------:R-:W-:Y:S01]  /*0b00*/  IMAD.MOV.U32 R5, RZ, RZ, 0x2 ;  /* 0x00000002ff057424 */ /* 0x000fe200078e00ff */
[----:B------:R1:W-:Y:S01]  /*0b10*/  STL.64 [R1+0x208], R18 ;  /* 0x0002081201007387 */ /* 0x0003e20000100a00 */
[----:B0-----:R-:W-:Y:S01]  /*0b20*/  IMAD.MOV.U32 R8, RZ, RZ, 0x2 ;  /* 0x00000002ff087424 */ /* 0x001fe200078e00ff */
[----:B------:R-:W-:Y:S02]  /*0b30*/  MOV R9, 0x2 ;  /* 0x0000000200097802 */ /* 0x000fe40000000f00 */
[----:B------:R0:W-:Y:S01]  /*0b40*/  STL.64 [R1+0x220], R6 ;  /* 0x0002200601007387 */ /* 0x0001e20000100a00 */
[----:B--2---:R-:W-:Y:S01]  /*0b50*/  IMAD.MOV.U32 R12, RZ, RZ, 0x2 ;  /* 0x00000002ff0c7424 */ /* 0x004fe200078e00ff */
[----:B------:R-:W-:-:S02]  /*0b60*/  MOV R13, 0x2 ;  /* 0x00000002000d7802 */ /* 0x000fc40000000f00 */
[----:B------:R2:W-:Y:S04]  /*0b70*/  STL.64 [R1+0x230], R10 ;  /* 0x0002300a01007387 */ /* 0x0005e80000100a00 */
[----:B------:R3:W-:Y:S01]  /*0b80*/  STL.64 [R1+0x240], R14 ;  /* 0x0002400e01007387 */ /* 0x0007e20000100a00 */
[----:B-1----:R-:W-:Y:S02]  /*0b90*/  HFMA2 R19, -RZ, RZ, 0, 1.78813934326171875e-07 ;  /* 0x00000003ff137431 */ /* 0x002fe400000001ff */
[----:B------:R-:W-:Y:S02]  /*0ba0*/  IMAD.MOV.U32 R18, RZ, RZ, 0x3 ;  /* 0x00000003ff127424 */ /* 0x000fe400078e00ff */
[----:B0-----:R-:W-:Y:S01]  /*0bb0*/  HFMA2 R7, -RZ, RZ, 0, 2.384185791015625e-07 ;  /* 0x00000004ff077431 */ /* 0x001fe200000001ff */
[----:B------:R0:W-:Y:S01]  /*0bc0*/  STL.64 [R1+0x200], R16 ;  /* 0x0002001001007387 */ /* 0x0001e20000100a00 */
[----:B------:R-:W-:-:S02]  /*0bd0*/  IMAD.MOV.U32 R6, RZ, RZ, 0x3 ;  /* 0x00000003ff067424 */ /* 0x000fc400078e00ff */
[----:B--2---:R-:W-:Y:S01]  /*0be0*/  HFMA2 R11, -RZ, RZ, 0, 2.384185791015625e-07 ;  /* 0x00000004ff0b7431 */ /* 0x004fe200000001ff */
[----:B------:R1:W-:Y:S01]  /*0bf0*/  STL.64 [R1+0x218], R4 ;  /* 0x0002180401007387 */ /* 0x0003e20000100a00 */
[----:B------:R-:W-:Y:S02]  /*0c00*/  IMAD.MOV.U32 R10, RZ, RZ, 0x4 ;  /* 0x00000004ff0a7424 */ /* 0x000fe400078e00ff */
[----:B---3--:R-:W-:Y:S01]  /*0c10*/  HFMA2 R15, -RZ, RZ, 0, 2.384185791015625e-07 ;  /* 0x00000004ff0f7431 */ /* 0x008fe200000001ff */
[----:B------:R2:W-:Y:S01]  /*0c20*/  STL.64 [R1+0x228], R8 ;  /* 0x0002280801007387 */ /* 0x0005e20000100a00 */
[----:B------:R-:W-:-:S03]  /*0c30*/  IMAD.MOV.U32 R14, RZ, RZ, 0x4 ;  /* 0x00000004ff0e7424 */ /* 0x000fc600078e00ff */
[----:B------:R3:W-:Y:S01]  /*0c40*/  STL.64 [R1+0x238], R12 ;  /* 0x0002380c01007387 */ /* 0x0007e20000100a00 */
[----:B0-----:R-:W-:Y:S01]  /*0c50*/  IMAD.MOV.U32 R16, RZ, RZ, 0x3 ;  /* 0x00000003ff107424 */ /* 0x001fe200078e00ff */
[----:B------:R-:W-:Y:S01]  /*0c60*/  MOV R17, 0x3 ;  /* 0x0000000300117802 */ /* 0x000fe20000000f00 */
[----:B-1----:R-:W-:Y:S01]  /*0c70*/  IMAD.MOV.U32 R4, RZ, RZ, 0x3 ;  /* 0x00000003ff047424 */ /* 0x002fe200078e00ff */
[----:B------:R-:W-:Y:S01]  /*0c80*/  MOV R5, 0x3 ;  /* 0x0000000300057802 */ /* 0x000fe20000000f00 */
[----:B------:R-:W-:Y:S01]  /*0c90*/  STL.64 [R1+0x250], R18 ;  /* 0x0002501201007387 */ /* 0x000fe20000100a00 */
[----:B--2---:R-:W-:Y:S01]  /*0ca0*/  IMAD.MOV.U32 R8, RZ, RZ, 0x4 ;  /* 0x00000004ff087424 */ /* 0x004fe200078e00ff */
[----:B------:R-:W-:Y:S02]  /*0cb0*/  MOV R9, 0x4 ;  /* 0x0000000400097802 */ /* 0x000fe40000000f00 */
[----:B------:R-:W-:Y:S01]  /*0cc0*/  STL.64 [R1+0x248], R16 ;  /* 0x0002481001007387 */ /* 0x000fe20000100a00 */
[----:B---3--:R-:W-:Y:S01]  /*0cd0*/  IMAD.MOV.U32 R12, RZ, RZ, 0x4 ;  /* 0x00000004ff0c7424 */ /* 0x008fe200078e00ff */
[----:B------:R-:W-:-:S02]  /*0ce0*/  MOV R13, 0x4 ;  /* 0x00000004000d7802 */ /* 0x000fc40000000f00 */
[----:B------:R0:W-:Y:S04]  /*0cf0*/  STL.64 [R1+0x258], R4 ;  /* 0x0002580401007387 */ /* 0x0001e80000100a00 */
[----:B------:R1:W-:Y:S04]  /*0d00*/  STL.64 [R1+0x260], R6 ;  /* 0x0002600601007387 */ /* 0x0003e80000100a00 */
[----:B------:R1:W-:Y:S04]  /*0d10*/  STL.64 [R1+0x268], R8 ;  /* 0x0002680801007387 */ /* 0x0003e80000100a00 */
[----:B------:R1:W-:Y:S01]  /*0d20*/  STL.64 [R1+0x270], R10 ;  /* 0x0002700a01007387 */ /* 0x0003e20000100a00 */
[----:B0-----:R-:W-:-:S03]  /*0d30*/  VIADD R4, R1, 0x8 ;  /* 0x0000000801047836 */ /* 0x001fc60000000000 */
[----:B------:R1:W-:Y:S04]  /*0d40*/  STL.64 [R1+0x278], R12 ;  /* 0x0002780c01007387 */ /* 0x0003e80000100a00 */
[----:B------:R1:W-:Y:S04]  /*0d50*/  STL.64 [R1+0x280], R14 ;  /* 0x0002800e01007387 */ /* 0x0003e80000100a00 */
[----:B------:R1:W-:Y:S04]  /*0d60*/  STL.64 [R1+0x1d8], RZ ;  /* 0x0001d8ff01007387 */ /* 0x0003e80000100a00 */
[----:B------:R1:W-:Y:S04]  /*0d70*/  STL.64 [R1+0x1e0], RZ ;  /* 0x0001e0ff01007387 */ /* 0x0003e80000100a00 */
[----:B------:R1:W-:Y:S04]  /*0d80*/  STL.64 [R1+0x1e8], RZ ;  /* 0x0001e8ff01007387 */ /* 0x0003e80000100a00 */
[----:B------:R1:W-:Y:S01]  /*0d90*/  STL.64 [R1+0x1f0], RZ ;  /* 0x0001f0ff01007387 */ /* 0x0003e20000100a00 */
[----:B------:R-:W-:Y:S05]  /*0da0*/  @P0 EXIT ;  /* 0x000000000000094d */ /* 0x000fea0003800000 */
[----:B------:R-:W0:Y:S01]  /*0db0*/  LDCU UR4, c[0x0][0x398] ;  /* 0x00007300ff0477ac */ /* 0x000e220008000800 */
[----:B------:R-:W-:Y:S01]  /*0dc0*/  CS2R R16, SRZ ;  /* 0x0000000000107805 */ /* 0x000fe2000001ff00 */
[----:B------:R-:W-:Y:S01]  /*0dd0*/  IMAD.MOV.U32 R5, RZ, RZ, RZ ;  /* 0x000000ffff057224 */ /* 0x000fe200078e00ff */
[----:B------:R-:W2:Y:S01]  /*0de0*/  LDCU.64 UR12, c[0x0][0x358] ;  /* 0x00006b00ff0c77ac */ /* 0x000ea20008000a00 */
[----:B0-----:R-:W-:-:S09]  /*0df0*/  UISETP.NE.AND UP0, UPT, UR4, URZ, UPT ;  /* 0x000000ff0400728c */ /* 0x001fd2000bf05270 */
[----:B--2---:R-:W-:Y:S05]  /*0e00*/  BRA.U !UP0, `(.L_x_0) ;  /* 0x0000000908707547 */ /* 0x004fea000b800000 */
[----:B------:R-:W-:Y:S01]  /*0e10*/  UIMAD UR4, UR4, UR4, URZ ;  /* 0x00000004040472a4 */ /* 0x000fe2000f8e02ff */
[----:B------:R-:W-:Y:S02]  /*0e20*/  MOV R5, RZ ;  /* 0x000000ff00057202 */ /* 0x000fe40000000f00 */
[----:B------:R-:W-:Y:S02]  /*0e30*/  CS2R R16, SRZ ;  /* 0x0000000000107805 */ /* 0x000fe4000001ff00 */
[----:B-1----:R-:W-:Y:S01]  /*0e40*/  CS2R R6, SRZ ;  /* 0x0000000000067805 */ /* 0x002fe2000001ff00 */
[----:B------:R-:W-:Y:S02]  /*0e50*/  UISETP.LT.U32.AND UP0, UPT, UR4, 0x1, UPT ;  /* 0x000000010400788c */ /* 0x000fe4000bf01070 */
[----:B------:R-:W-:Y:S02]  /*0e60*/  UIADD3 UR8, UPT, UPT, UR15, -0x1, URZ ;  /* 0xffffffff0f087890 */ /* 0x000fe4000fffe0ff */
[----:B------:R-:W-:-:S02]  /*0e70*/  USEL UR5, UR4, 0x1, !UP0 ;  /* 0x0000000104057887 */ /* 0x000fc4000c000000 */
[----:B------:R-:W-:Y:S02]  /*0e80*/  UISETP.GE.U32.AND UP0, UPT, UR4, 0x4, UPT ;  /* 0x000000040400788c */ /* 0x000fe4000bf06070 */
[----:B------:R-:W-:-:S07]  /*0e90*/  UIADD3 UR9, UPT, UPT, UR14, -0x1, URZ ;  /* 0xffffffff0e097890 */ /* 0x000fce000fffe0ff */
[----:B------:R-:W-:Y:S05]  /*0ea0*/  BRA.U !UP0, `(.L_x_1) ;  /* 0x0000000508c07547 */ /* 0x000fea000b800000 */
[----:B------:R-:W0:Y:S01]  /*0eb0*/  LDCU.64 UR6, c[0x0][0x390] ;  /* 0x00007200ff0677ac */ /* 0x000e220008000a00 */
[----:B------:R-:W1:Y:S01]  /*0ec0*/  LDC.64 R8, c[0x0][0x380] ;  /* 0x0000e000ff087b82 */ /* 0x000e620000000a00 */
[----:B------:R-:W-:Y:S01]  /*0ed0*/  IMAD.MOV.U32 R5, RZ, RZ, RZ ;  /* 0x000000ffff057224 */ /* 0x000fe200078e00ff */
[----:B------:R-:W-:Y:S02]  /*0ee0*/  ULOP3.LUT UR10, UR5, 0xfffffffc, URZ, 0xc0, !UPT ;  /* 0xfffffffc050a7892 */ /* 0x000fe4000f8ec0ff */
[----:B0-----:R-:W-:-:S04]  /*0ef0*/  UIADD3 UR4, UP0, UPT, UR6, 0x8, URZ ;  /* 0x0000000806047890 */ /* 0x001fc8000ff1e0ff */
[----:B------:R-:W-:Y:S02]  /*0f00*/  UIADD3.X UR6, UPT, UPT, URZ, UR7, URZ, UP0, !UPT ;  /* 0x00000007ff067290 */ /* 0x000fe400087fe4ff */
[----:B------:R-:W-:Y:S01]  /*0f10*/  MOV R6, UR4 ;  /* 0x0000000400067c02 */ /* 0x000fe20008000f00 */
[----:B------:R-:W-:-:S03]  /*0f20*/  UIADD3 UR7, UPT, UPT, -UR10, URZ, URZ ;  /* 0x000000ff0a077290 */ /* 0x000fc6000fffe1ff */
[----:B------:R-:W-:-:S09]  /*0f30*/  IMAD.U32 R7, RZ, RZ, UR6 ;  /* 0x00000006ff077e24 */ /* 0x000fd2000f8e00ff */
.L_x_2:
[----:B------:R-:W2:Y:S04]  /*0f40*/  LDL R13, [R2+-0x8] ;  /* 0xfffff800020d7983 */ /* 0x000ea80000100800 */
[----:B------:R-:W3:Y:S04]  /*0f50*/  LDL.64 R10, [R4+-0x8] ;  /* 0xfffff800040a7983 */ /* 0x000ee80000100a00 */
[----:B------:R-:W4:Y:S04]  /*0f60*/  LDL R21, [R2+-0x4] ;  /* 0xfffffc0002157983 */ /* 0x000f280000100800 */
[----:B------:R-:W5:Y:S04]  /*0f70*/  LDL.64 R14, [R4] ;  /* 0x00000000040e7983 */ /* 0x000f680000100a00 */
[----:B------:R-:W5:Y:S04]  /*0f80*/  LDL R25, [R2] ;  /* 0x0000000002197983 */ /* 0x000f680000100800 */
[----:B------:R-:W5:Y:S04]  /*0f90*/  LDL R23, [R2+0x4] ;  /* 0x0000040002177983 */ /* 0x000f680000100800 */
[----:B------:R-:W5:Y:S04]  /*0fa0*/  LDG.E R20, desc[UR12][R6.64+-0x8] ;  /* 0xfffff80c06147981 */ /* 0x000f68000c1e1900 */
[----:B------:R-:W5:Y:S04]  /*0fb0*/  LDG.E R22, desc[UR12][R6.64+-0x4] ;  /* 0xfffffc0c06167981 */ /* 0x000f68000c1e1900 */
[----:B------:R-:W5:Y:S01]  /*0fc0*/  LDG.E R28, desc[UR12][R6.64] ;  /* 0x0000000c061c7981 */ /* 0x000f62000c1e1900 */
[----:B--2---:R-:W-:Y:S01]  /*0fd0*/  IMAD.IADD R13, R0, 0x1, R13 ;  /* 0x00000001000d7824 */ /* 0x004fe200078e020d */
[----:B---3--:R-:W-:-:S04]  /*0fe0*/  IADD3 R10, PT, PT, R3, R10, RZ ;  /* 0x0000000a030a7210 */ /* 0x008fc80007ffe0ff */
[C---:B------:R-:W-:Y:S02]  /*0ff0*/  ISETP.GE.AND P1, PT, R13.reuse, UR15, PT ;  /* 0x0000000f0d007c0c */ /* 0x040fe4000bf26270 */
[C---:B------:R-:W-:Y:S02]  /*1000*/  ISETP.GE.AND P3, PT, R10.reuse, UR14, PT ;  /* 0x0000000e0a007c0c */ /* 0x040fe4000bf66270 */
[C---:B------:R-:W-:Y:S02]  /*1010*/  ISETP.GE.AND P2, PT, R10.reuse, RZ, PT ;  /* 0x000000ff0a00720c */ /* 0x040fe40003f46270 */
[C---:B------:R-:W-:Y:S02]  /*1020*/  ISETP.GE.AND P0, PT, R13.reuse, RZ, PT ;  /* 0x000000ff0d00720c */ /* 0x040fe40003f06270 */
[----:B------:R-:W-:Y:S02]  /*1030*/  SEL R10, R10, UR9, !P3 ;  /* 0x000000090a0a7c07 */ /* 0x000fe4000d800000 */
[----:B------:R-:W-:-:S02]  /*1040*/  SEL R13, R13, UR8, !P1 ;  /* 0x000000080d0d7c07 */ /* 0x000fc4000c800000 */
[----:B------:R-:W-:Y:S02]  /*1050*/  SEL R10, R10, RZ, P2 ;  /* 0x000000ff0a0a7207 */ /* 0x000fe40001000000 */
[----:B------:R-:W-:-:S05]  /*1060*/  SEL R13, R13, RZ, P0 ;  /* 0x000000ff0d0d7207 */ /* 0x000fca0000000000 */
[----:B------:R-:W-:-:S04]  /*1070*/  IMAD R13, R13, UR14, R10 ;  /* 0x0000000e0d0d7c24 */ /* 0x000fc8000f8e020a */
[----:B-1----:R-:W-:-:S05]  /*1080*/  IMAD.WIDE R12, R13, 0x3, R8 ;  /* 0x000000030d0c7825 */ /* 0x002fca00078e0208 */
[----:B------:R-:W2:Y:S04]  /*1090*/  LDG.E.U8 R19, desc[UR12][R12.64] ;  /* 0x0000000c0c137981 */ /* 0x000ea8000c1e1100 */
[----:B------:R-:W3:Y:S01]  /*10a0*/  LDG.E.U8 R18, desc[UR12][R12.64+0x1] ;  /* 0x0000010c0c127981 */ /* 0x000ee2000c1e1100 */
[----:B----4-:R-:W-:Y:S01]  /*10b0*/  IMAD.IADD R21, R0, 0x1, R21 ;  /* 0x0000000100157824 */ /* 0x010fe200078e0215 */
[C---:B------:R-:W-:Y:S02]  /*10c0*/  IADD3 R11, PT, PT, R3.reuse, R11, RZ ;  /* 0x0000000b030b7210 */ /* 0x040fe40007ffe0ff */
[----:B-----5:R-:W-:Y:S02]  /*10d0*/  IADD3 R14, PT, PT, R3, R14, RZ ;  /* 0x0000000e030e7210 */ /* 0x020fe40007ffe0ff */
[----:B------:R-:W-:-:S02]  /*10e0*/  ISETP.GE.AND P3, PT, R11, UR14, PT ;  /* 0x0000000e0b007c0c */ /* 0x000fc4000bf66270 */
[----:B------:R-:W-:Y:S02]  /*10f0*/  ISETP.GE.AND P1, PT, R21, UR15, PT ;  /* 0x0000000f15007c0c */ /* 0x000fe4000bf26270 */
[----:B------:R-:W-:Y:S02]  /*1100*/  IADD3 R25, PT, PT, R0, R25, RZ ;  /* 0x0000001900197210 */ /* 0x000fe40007ffe0ff */
[----:B------:R-:W-:Y:S02]  /*1110*/  ISETP.GE.AND P2, PT, R11, RZ, PT ;  /* 0x000000ff0b00720c */ /* 0x000fe40003f46270 */
[----:B------:R-:W-:Y:S02]  /*1120*/  ISETP.GE.AND P0, PT, R21, RZ, PT ;  /* 0x000000ff1500720c */ /* 0x000fe40003f06270 */
[----:B------:R-:W-:Y:S02]  /*1130*/  SEL R11, R11, UR9, !P3 ;  /* 0x000000090b0b7c07 */ /* 0x000fe4000d800000 */
[----:B------:R-:W-:Y:S01]  /*1140*/  SEL R21, R21, UR8, !P1 ;  /* 0x0000000815157c07 */ /* 0x000fe2000c800000 */
[----:B------:R-:W-:Y:S01]  /*1150*/  IMAD.IADD R15, R3, 0x1, R15 ;  /* 0x00000001030f7824 */ /* 0x000fe200078e020f */
[----:B------:R-:W-:Y:S01]  /*1160*/  ISETP.GE.AND P4, PT, R14, UR14, PT ;  /* 0x0000000e0e007c0c */ /* 0x000fe2000bf86270 */
[----:B------:R-:W-:Y:S01]  /*1170*/  IMAD.IADD R23, R0, 0x1, R23 ;  /* 0x0000000100177824 */ /* 0x000fe200078e0217 */
[----:B------:R-:W-:-:S02]  /*1180*/  ISETP.GE.AND P3, PT, R25, UR15, PT ;  /* 0x0000000f19007c0c */ /* 0x000fc4000bf66270 */
[----:B------:R-:W-:Y:S02]  /*1190*/  SEL R11, R11, RZ, P2 ;  /* 0x000000ff0b0b7207 */ /* 0x000fe40001000000 */
[----:B------:R-:W-:Y:S02]  /*11a0*/  SEL R10, R21, RZ, P0 ;  /* 0x000000ff150a7207 */ /* 0x000fe40000000000 */
[C---:B------:R-:W-:Y:S01]  /*11b0*/  ISETP.GE.AND P0, PT, R14.reuse, RZ, PT ;  /* 0x000000ff0e00720c */ /* 0x040fe20003f06270 */
[----:B------:R0:W4:Y:S01]  /*11c0*/  LDG.E.U8 R21, desc[UR12][R12.64+0x2] ;  /* 0x0000020c0c157981 */ /* 0x000122000c1e1100 */
[C---:B------:R-:W-:Y:S02]  /*11d0*/  ISETP.GE.AND P2, PT, R25.reuse, RZ, PT ;  /* 0x000000ff1900720c */ /* 0x040fe40003f46270 */
[----:B------:R-:W-:Y:S02]  /*11e0*/  SEL R14, R14, UR9, !P4 ;  /* 0x000000090e0e7c07 */ /* 0x000fe4000e000000 */
[----:B------:R-:W-:-:S02]  /*11f0*/  SEL R25, R25, UR8, !P3 ;  /* 0x0000000819197c07 */ /* 0x000fc4000d800000 */
[----:B------:R-:W-:Y:S02]  /*1200*/  ISETP.GE.AND P1, PT, R15, UR14, PT ;  /* 0x0000000e0f007c0c */ /* 0x000fe4000bf26270 */
[----:B------:R-:W-:Y:S02]  /*1210*/  ISETP.GE.AND P4, PT, R23, UR15, PT ;  /* 0x0000000f17007c0c */ /* 0x000fe4000bf86270 */
[----:B------:R-:W-:Y:S02]  /*1220*/  SEL R14, R14, RZ, P0 ;  /* 0x000000ff0e0e7207 */ /* 0x000fe40000000000 */
[----:B------:R-:W-:Y:S01]  /*1230*/  SEL R25, R25, RZ, P2 ;  /* 0x000000ff19197207 */ /* 0x000fe20001000000 */
[----:B------:R-:W-:Y:S01]  /*1240*/  IMAD R11, R10, UR14, R11 ;  /* 0x0000000e0a0b7c24 */ /* 0x000fe2000f8e020b */
[----:B------:R-:W-:Y:S02]  /*1250*/  ISETP.GE.AND P3, PT, R15, RZ, PT ;  /* 0x000000ff0f00720c */ /* 0x000fe40003f66270 */
[----:B------:R-:W-:-:S02]  /*1260*/  ISETP.GE.AND P0, PT, R23, RZ, PT ;  /* 0x000000ff1700720c */ /* 0x000fc40003f06270 */
[----:B------:R-:W-:Y:S02]  /*1270*/  SEL R15, R15, UR9, !P1 ;  /* 0x000000090f0f7c07 */ /* 0x000fe4000c800000 */
[----:B------:R-:W-:Y:S01]  /*1280*/  SEL R23, R23, UR8, !P4 ;  /* 0x0000000817177c07 */ /* 0x000fe2000e000000 */
[----:B0-----:R-:W-:Y:S01]  /*1290*/  IMAD R13, R25, UR14, R14 ;  /* 0x0000000e190d7c24 */ /* 0x001fe2000f8e020e */
[----:B------:R-:W-:Y:S01]  /*12a0*/  SEL R15, R15, RZ, P3 ;  /* 0x000000ff0f0f7207 */ /* 0x000fe20001800000 */
[----:B------:R-:W-:Y:S01]  /*12b0*/  IMAD.WIDE R10, R11, 0x3, R8 ;  /* 0x000000030b0a7825 */ /* 0x000fe200078e0208 */
[----:B------:R-:W-:-:S03]  /*12c0*/  SEL R14, R23, RZ, P0 ;  /* 0x000000ff170e7207 */ /* 0x000fc60000000000 */
[----:B------:R-:W-:Y:S01]  /*12d0*/  IMAD.WIDE R12, R13, 0x3, R8 ;  /* 0x000000030d0c7825 */ /* 0x000fe200078e0208 */
[----:B------:R-:W5:Y:S03]  /*12e0*/  LDG.E.U8 R24, desc[UR12][R10.64] ;  /* 0x0000000c0a187981 */ /* 0x000f66000c1e1100 */
[----:B------:R-:W-:Y:S01]  /*12f0*/  IMAD R15, R14, UR14, R15 ;  /* 0x0000000e0e0f7c24 */ /* 0x000fe2000f8e020f */
[----:B------:R-:W5:Y:S04]  /*1300*/  LDG.E.U8 R23, desc[UR12][R10.64+0x1] ;  /* 0x0000010c0a177981 */ /* 0x000f68000c1e1100 */
[----:B------:R3:W5:Y:S01]  /*1310*/  LDG.E.U8 R25, desc[UR12][R10.64+0x2] ;  /* 0x0000020c0a197981 */ /* 0x000762000c1e1100 */
[----:B------:R-:W-:-:S03]  /*1320*/  IMAD.WIDE R14, R15, 0x3, R8 ;  /* 0x000000030f0e7825 */ /* 0x000fc600078e0208 */
[----:B------:R-:W5:Y:S04]  /*1330*/  LDG.E.U8 R27, desc[UR12][R12.64] ;  /* 0x0000000c0c1b7981 */ /* 0x000f68000c1e1100 */
[----:B------:R-:W5:Y:S04]  /*1340*/  LDG.E.U8 R26, desc[UR12][R12.64+0x1] ;  /* 0x0000010c0c1a7981 */ /* 0x000f68000c1e1100 */
[----:B------:R-:W5:Y:S01]  /*1350*/  LDG.E.U8 R10, desc[UR12][R14.64+0x1] ;  /* 0x0000010c0e0a7981 */ /* 0x000f62000c1e1100 */
[----:B--2---:R-:W-:-:S03]  /*1360*/  I2FP.F32.U32 R29, R19 ;  /* 0x00000013001d7245 */ /* 0x004fc60000201000 */
[----:B------:R-:W2:Y:S01]  /*1370*/  LDG.E.U8 R19, desc[UR12][R12.64+0x2] ;  /* 0x0000020c0c137981 */ /* 0x000ea2000c1e1100 */
[----:B---3--:R-:W-:Y:S01]  /*1380*/  I2FP.F32.U32 R11, R18 ;  /* 0x00000012000b7245 */ /* 0x008fe20000201000 */
[----:B------:R-:W-:Y:S02]  /*1390*/  FFMA R29, R29, R20, R17 ;  /* 0x000000141d1d7223 */ /* 0x000fe40000000011 */
[----:B------:R-:W3:Y:S04]  /*13a0*/  LDG.E.U8 R18, desc[UR12][R14.64+0x2] ;  /* 0x0000020c0e127981 */ /* 0x000ee8000c1e1100 */
[----:B------:R-:W3:Y:S01]  /*13b0*/  LDG.E.U8 R17, desc[UR12][R14.64] ;  /* 0x0000000c0e117981 */ /* 0x000ee2000c1e1100 */
[----:B------:R-:W-:-:S03]  /*13c0*/  FFMA R16, R20, R11, R16 ;  /* 0x0000000b14107223 */ /* 0x000fc60000000010 */
[----:B------:R0:W3:Y:S01]  /*13d0*/  LDG.E R11, desc[UR12][R6.64+0x4] ;  /* 0x0000040c060b7981 */ /* 0x0000e2000c1e1900 */
[----:B------:R-:W-:-:S04]  /*13e0*/  UIADD3 UR7, UPT, UPT, UR7, 0x4, URZ ;  /* 0x0000000407077890 */ /* 0x000fc8000fffe0ff */
[----:B------:R-:W-:Y:S01]  /*13f0*/  UISETP.NE.AND UP0, UPT, UR7, URZ, UPT ;  /* 0x000000ff0700728c */ /* 0x000fe2000bf05270 */
[----:B----4-:R-:W-:-:S05]  /*1400*/  I2FP.F32.U32 R21, R21 ;  /* 0x0000001500157245 */ /* 0x010fca0000201000 */
[----:B------:R-:W-:Y:S01]  /*1410*/  FFMA R5, R20, R21, R5 ;  /* 0x0000001514057223 */ /* 0x000fe20000000005 */
[----:B0-----:R-:W-:Y:S01]  /*1420*/  IADD3 R6, P0, PT, R6, 0x10, RZ ;  /* 0x0000001006067810 */ /* 0x001fe20007f1e0ff */
[----:B------:R-:W-:Y:S01]  /*1430*/  VIADD R4, R4, 0x10 ;  /* 0x0000001004047836 */ /* 0x000fe20000000000 */
[----:B------:R-:W-:Y:S02]  /*1440*/  IADD3 R2, PT, PT, R2, 0x10, RZ ;  /* 0x0000001002027810 */ /* 0x000fe40007ffe0ff */
[----:B------:R-:W-:Y:S02]  /*1450*/  IADD3.X R7, PT, PT, RZ, R7, RZ, P0, !PT ;  /* 0x00000007ff077210 */ /* 0x000fe400007fe4ff */
[----:B-----5:R-:W-:Y:S02]  /*1460*/  I2FP.F32.U32 R24, R24 ;  /* 0x0000001800187245 */ /* 0x020fe40000201000 */
[----:B------:R-:W-:Y:S02]  /*1470*/  I2FP.F32.U32 R23, R23 ;  /* 0x0000001700177245 */ /* 0x000fe40000201000 */
[----:B------:R-:W-:Y:S01]  /*1480*/  I2FP.F32.U32 R12, R25 ;  /* 0x00000019000c7245 */ /* 0x000fe20000201000 */
[----:B------:R-:W-:-:S02]  /*1490*/  FFMA R29, R24, R22, R29 ;  /* 0x00000016181d7223 */ /* 0x000fc4000000001d */
[C---:B------:R-:W-:Y:S01]  /*14a0*/  FFMA R23, R22.reuse, R23, R16 ;  /* 0x0000001716177223 */ /* 0x040fe20000000010 */
[----:B------:R-:W-:Y:S01]  /*14b0*/  I2FP.F32.U32 R20, R27 ;  /* 0x0000001b00147245 */ /* 0x000fe20000201000 */
[----:B------:R-:W-:Y:S01]  /*14c0*/  FFMA R5, R22, R12, R5 ;  /* 0x0000000c16057223 */ /* 0x000fe20000000005 */
[----:B------:R-:W-:-:S03]  /*14d0*/  I2FP.F32.U32 R26, R26 ;  /* 0x0000001a001a7245 */ /* 0x000fc60000201000 */
[----:B------:R-:W-:Y:S01]  /*14e0*/  FFMA R20, R20, R28, R29 ;  /* 0x0000001c14147223 */ /* 0x000fe2000000001d */
[----:B------:R-:W-:Y:S01]  /*14f0*/  I2FP.F32.U32 R10, R10 ;  /* 0x0000000a000a7245 */ /* 0x000fe20000201000 */
[----:B------:R-:W-:Y:S01]  /*1500*/  FFMA R26, R28, R26, R23 ;  /* 0x0000001a1c1a7223 */ /* 0x000fe20000000017 */
[----:B--2---:R-:W-:Y:S02]  /*1510*/  I2FP.F32.U32 R19, R19 ;  /* 0x0000001300137245 */ /* 0x004fe40000201000 */
[----:B---3--:R-:W-:-:S03]  /*1520*/  I2FP.F32.U32 R13, R18 ;  /* 0x00000012000d7245 */ /* 0x008fc60000201000 */
[----:B------:R-:W-:Y:S01]  /*1530*/  FFMA R28, R28, R19, R5 ;  /* 0x000000131c1c7223 */ /* 0x000fe20000000005 */
[----:B------:R-:W-:Y:S01]  /*1540*/  I2FP.F32.U32 R17, R17 ;  /* 0x0000001100117245 */ /* 0x000fe20000201000 */
[----:B------:R-:W-:-:S04]  /*1550*/  FFMA R16, R11, R10, R26 ;  /* 0x0000000a0b107223 */ /* 0x000fc8000000001a */
[----:B------:R-:W-:Y:S01]  /*1560*/  FFMA R17, R17, R11, R20 ;  /* 0x0000000b11117223 */ /* 0x000fe20000000014 */
[----:B------:R-:W-:Y:S01]  /*1570*/  FFMA R5, R11, R13, R28 ;  /* 0x0000000d0b057223 */ /* 0x000fe2000000001c */
[----:B------:R-:W-:Y:S06]  /*1580*/  BRA.U UP0, `(.L_x_2) ;  /* 0xfffffff9006c7547 */ /* 0x000fec000b83ffff */
[----:B------:R-:W-:Y:S02]  /*1590*/  HFMA2 R7, -RZ, RZ, 0, 0 ;  /* 0x00000000ff077431 */ /* 0x000fe400000001ff */
[----:B------:R-:W-:-:S07]  /*15a0*/  IMAD.U32 R6, RZ, RZ, UR10 ;  /* 0x0000000aff067e24 */ /* 0x000fce000f8e00ff */
.L_x_1:
[----:B------:R-:W-:-:S04]  /*15b0*/  ULOP3.LUT UR5, UR5, 0x1, URZ, 0xc0, !UPT ;  /* 0x0000000105057892 */ /* 0x000fc8000f8ec0ff */
[----:B------:R-:W-:-:S09]  /*15c0*/  UISETP.NE.U32.AND UP0, UPT, UR5, 0x1, UPT ;  /* 0x000000010500788c */ /* 0x000fd2000bf05070 */
[----:B------:R-:W-:Y:S05]  /*15d0*/  BRA.U UP0, `(.L_x_0) ;  /* 0x00000001007c7547 */ /* 0x000fea000b800000 */
[----:B------:R-:W-:Y:S01]  /*15e0*/  IMAD.SHL.U32 R2, R6, 0x4, RZ ;  /* 0x0000000406027824 */ /* 0x000fe200078e00ff */
[----:B------:R-:W0:Y:S01]  /*15f0*/  LDC.64 R8, c[0x0][0x380] ;  /* 0x0000e000ff087b82 */ /* 0x000e220000000a00 */
[----:B------:R-:W1:Y:S03]  /*1600*/  LDCU.64 UR4, c[0x0][0x390] ;  /* 0x00007200ff0477ac */ /* 0x000e660008000a00 */
[----:B------:R-:W-:-:S05]  /*1610*/  IADD3 R10, PT, PT, R1, R2, RZ ;  /* 0x00000002010a7210 */ /* 0x000fca0007ffe0ff */
[----:B------:R-:W2:Y:S04]  /*1620*/  LDL R11, [R10+0x144] ;  /* 0x000144000a0b7983 */ /* 0x000ea80000100800 */
[----:B------:R-:W3:Y:S01]  /*1630*/  LDL R4, [R10] ;  /* 0x000000000a047983 */ /* 0x000ee20000100800 */
[----:B------:R-:W-:Y:S01]  /*1640*/  SHF.L.U64.HI R7, R6, 0x2, R7 ;  /* 0x0000000206077819 */ /* 0x000fe20000010207 */
        /* <DEDUP_REMOVED lines=9> */
[----:B------:R-:W-:Y:S02]  /*16e0*/  SEL R4, R4, RZ, P2 ;  /* 0x000000ff04047207 */ /* 0x000fe40001000000 */
[----:B-1----:R-:W-:-:S03]  /*16f0*/  IADD3 R6, P0, PT, R2, UR4, RZ ;  /* 0x0000000402067c10 */ /* 0x002fc6000ff1e0ff */
[----:B------:R-:W-:Y:S01]  /*1700*/  IMAD R11, R11, UR14, R4 ;  /* 0x0000000e0b0b7c24 */ /* 0x000fe2000f8e0204 */
[----:B------:R-:W-:-:S03]  /*1710*/  IADD3.X R7, PT, PT, R7, UR5, RZ, P0, !PT ;  /* 0x0000000507077c10 */ /* 0x000fc600087fe4ff */
[----:B0-----:R-:W-:-:S03]  /*1720*/  IMAD.WIDE R8, R11, 0x3, R8 ;  /* 0x000000030b087825 */ /* 0x001fc600078e0208 */
[----:B------:R-:W2:Y:S04]  /*1730*/  LDG.E R7, desc[UR12][R6.64] ;  /* 0x0000000c06077981 */ /* 0x000ea8000c1e1900 */
[----:B------:R-:W3:Y:S04]  /*1740*/  LDG.E.U8 R2, desc[UR12][R8.64] ;  /* 0x0000000c08027981 */ /* 0x000ee8000c1e1100 */
[----:B------:R-:W4:Y:S04]  /*1750*/  LDG.E.U8 R4, desc[UR12][R8.64+0x1] ;  /* 0x0000010c08047981 */ /* 0x000f28000c1e1100 */
[----:B------:R-:W5:Y:S01]  /*1760*/  LDG.E.U8 R10, desc[UR12][R8.64+0x2] ;  /* 0x0000020c080a7981 */ /* 0x000f62000c1e1100 */
[----:B---3--:R-:W-:-:S02]  /*1770*/  I2FP.F32.U32 R2, R2 ;  /* 0x0000000200027245 */ /* 0x008fc40000201000 */
[----:B----4-:R-:W-:Y:S02]  /*1780*/  I2FP.F32.U32 R4, R4 ;  /* 0x0000000400047245 */ /* 0x010fe40000201000 */
[----:B-----5:R-:W-:Y:S01]  /*1790*/  I2FP.F32.U32 R10, R10 ;  /* 0x0000000a000a7245 */ /* 0x020fe20000201000 */
[----:B--2---:R-:W-:Y:S02]  /*17a0*/  FFMA R17, R2, R7, R17 ;  /* 0x0000000702117223 */ /* 0x004fe40000000011 */
[C---:B------:R-:W-:Y:S02]  /*17b0*/  FFMA R16, R7.reuse, R4, R16 ;  /* 0x0000000407107223 */ /* 0x040fe40000000010 */
[----:B------:R-:W-:-:S07]  /*17c0*/  FFMA R5, R7, R10, R5 ;  /* 0x0000000a07057223 */ /* 0x000fce0000000005 */
.L_x_0:
[----:B-1----:R-:W0:Y:S01]  /*17d0*/  LDC.64 R6, c[0x0][0x3a0] ;  /* 0x0000e800ff067b82 */ /* 0x002e220000000a00 */
[----:B------:R-:W1:Y:S01]  /*17e0*/  F2I.U32.TRUNC.NTZ R17, R17 ;  /* 0x0000001100117305 */ /* 0x000e62000020f000 */
[----:B------:R-:W-:-:S07]  /*17f0*/  IMAD R3, R0, UR14, R3 ;  /* 0x0000000e00037c24 */ /* 0x000fce000f8e0203 */
[----:B------:R-:W2:Y:S08]  /*1800*/  F2I.U32.TRUNC.NTZ R9, R16 ;  /* 0x0000001000097305 */ /* 0x000eb0000020f000 */
[----:B------:R-:W3:Y:S01]  /*1810*/  F2I.U32.TRUNC.NTZ R5, R5 ;  /* 0x0000000500057305 */ /* 0x000ee2000020f000 */
[----:B0-----:R-:W-:-:S05]  /*1820*/  IMAD.WIDE R2, R3, 0x3, R6 ;  /* 0x0000000303027825 */ /* 0x001fca00078e0206 */
[----:B-1----:R-:W-:Y:S04]  /*1830*/  STG.E.U8 desc[UR12][R2.64], R17 ;  /* 0x0000001102007986 */ /* 0x002fe8000c10110c */
[----:B--2---:R-:W-:Y:S04]  /*1840*/  STG.E.U8 desc[UR12][R2.64+0x1], R9 ;  /* 0x0000010902007986 */ /* 0x004fe8000c10110c */
[----:B---3--:R-:W-:Y:S01]  /*1850*/  STG.E.U8 desc[UR12][R2.64+0x2], R5 ;  /* 0x0000020502007986 */ /* 0x008fe2000c10110c */
[----:B------:R-:W-:Y:S05]  /*1860*/  EXIT ;  /* 0x000000000000794d */ /* 0x000fea0003800000 */
.L_x_3:
[----:B------:R-:W-:-:S00]  /*1870*/  BRA `(.L_x_3) ;  /* 0xfffffffc00fc7947 */ /* 0x000fc0000383ffff */
[----:B------:R-:W-:-:S00]  /*1880*/  NOP ;  /* 0x0000000000007918 */ /* 0x000fc00000000000 */
[----:B------:R-:W-:-:S00]  /*1890*/  NOP ;  /* 0x0000000000007918 */ /* 0x000fc00000000000 */
[----:B------:R-:W-:-:S00]  /*18a0*/  NOP ;  /* 0x0000000000007918 */ /* 0x000fc00000000000 */
[----:B------:R-:W-:-:S00]  /*18b0*/  NOP ;  /* 0x0000000000007918 */ /* 0x000fc00000000000 */
[----:B------:R-:W-:-:S00]  /*18c0*/  NOP ;  /* 0x0000000000007918 */ /* 0x000fc00000000000 */
[----:B------:R-:W-:-:S00]  /*18d0*/  NOP ;  /* 0x0000000000007918 */ /* 0x000fc00000000000 */
[----:B------:R-:W-:-:S00]  /*18e0*/  NOP ;  /* 0x0000000000007918 */ /* 0x000fc00000000000 */
[----:B------:R-:W-:-:S00]  /*18f0*/  NOP ;  /* 0x0000000000007918 */ /* 0x000fc00000000000 */
.L_x_4:


//--------------------- .nv.shared.reserved.0     --------------------------
	.section	.nv.shared.reserved.0,"aw",@nobits
	.weak		__nv_reservedSMEM_offset_0_alias
	.size		__nv_reservedSMEM_offset_0_alias, 0, 64
	.other		__nv_reservedSMEM_offset_0_alias,@"STO_CUDA_RESERVED_SHARED STV_DEFAULT"
__nv_reservedSMEM_offset_0_alias:
	.zero		0
	.zero		64


//--------------------- .nv.constant0._Z13blurImgKernelP6uchar3iiPfiS0_ --------------------------
	.section	.nv.constant0._Z13blurImgKernelP6uchar3iiPfiS0_,"a",@progbits
	.sectionflags	@""
	.align	4
.nv.constant0._Z13blurImgKernelP6uchar3iiPfiS0_:
	.zero		936


//--------------------- SYMBOLS --------------------------

	.type		.nv.reservedSmem.offset0,@object
	.size		.nv.reservedSmem.offset0,0x4
